//
// Generated by NVIDIA NVVM Compiler
//
// Compiler Build ID: CL-36424714
// Cuda compilation tools, release 13.0, V13.0.88
// Based on NVVM 20.0.0
//

.version 9.0
.target sm_100
.address_size 64

	// .globl	_Z22BP_DAS_FWD_FMC_complexP6float2PKS_iiiifffffffff

.visible .entry _Z22BP_DAS_FWD_FMC_complexP6float2PKS_iiiifffffffff(
	.param .u64 .ptr .align 1 _Z22BP_DAS_FWD_FMC_complexP6float2PKS_iiiifffffffff_param_0,
	.param .u64 .ptr .align 1 _Z22BP_DAS_FWD_FMC_complexP6float2PKS_iiiifffffffff_param_1,
	.param .u32 _Z22BP_DAS_FWD_FMC_complexP6float2PKS_iiiifffffffff_param_2,
	.param .u32 _Z22BP_DAS_FWD_FMC_complexP6float2PKS_iiiifffffffff_param_3,
	.param .u32 _Z22BP_DAS_FWD_FMC_complexP6float2PKS_iiiifffffffff_param_4,
	.param .u32 _Z22BP_DAS_FWD_FMC_complexP6float2PKS_iiiifffffffff_param_5,
	.param .f32 _Z22BP_DAS_FWD_FMC_complexP6float2PKS_iiiifffffffff_param_6,
	.param .f32 _Z22BP_DAS_FWD_FMC_complexP6float2PKS_iiiifffffffff_param_7,
	.param .f32 _Z22BP_DAS_FWD_FMC_complexP6float2PKS_iiiifffffffff_param_8,
	.param .f32 _Z22BP_DAS_FWD_FMC_complexP6float2PKS_iiiifffffffff_param_9,
	.param .f32 _Z22BP_DAS_FWD_FMC_complexP6float2PKS_iiiifffffffff_param_10,
	.param .f32 _Z22BP_DAS_FWD_FMC_complexP6float2PKS_iiiifffffffff_param_11,
	.param .f32 _Z22BP_DAS_FWD_FMC_complexP6float2PKS_iiiifffffffff_param_12,
	.param .f32 _Z22BP_DAS_FWD_FMC_complexP6float2PKS_iiiifffffffff_param_13,
	.param .f32 _Z22BP_DAS_FWD_FMC_complexP6float2PKS_iiiifffffffff_param_14
)
{
	.reg .pred 	%p<43>;
	.reg .b32 	%r<60>;
	.reg .b32 	%f<185>;
	.reg .b64 	%rd<20>;

	ld.param.u64 	%rd3, [_Z22BP_DAS_FWD_FMC_complexP6float2PKS_iiiifffffffff_param_1];
	ld.param.u32 	%r27, [_Z22BP_DAS_FWD_FMC_complexP6float2PKS_iiiifffffffff_param_2];
	ld.param.u32 	%r31, [_Z22BP_DAS_FWD_FMC_complexP6float2PKS_iiiifffffffff_param_3];
	ld.param.u32 	%r29, [_Z22BP_DAS_FWD_FMC_complexP6float2PKS_iiiifffffffff_param_4];
	ld.param.u32 	%r30, [_Z22BP_DAS_FWD_FMC_complexP6float2PKS_iiiifffffffff_param_5];
	ld.param.f32 	%f40, [_Z22BP_DAS_FWD_FMC_complexP6float2PKS_iiiifffffffff_param_6];
	ld.param.f32 	%f45, [_Z22BP_DAS_FWD_FMC_complexP6float2PKS_iiiifffffffff_param_7];
	ld.param.f32 	%f46, [_Z22BP_DAS_FWD_FMC_complexP6float2PKS_iiiifffffffff_param_8];
	ld.param.f32 	%f41, [_Z22BP_DAS_FWD_FMC_complexP6float2PKS_iiiifffffffff_param_9];
	ld.param.f32 	%f42, [_Z22BP_DAS_FWD_FMC_complexP6float2PKS_iiiifffffffff_param_10];
	ld.param.f32 	%f47, [_Z22BP_DAS_FWD_FMC_complexP6float2PKS_iiiifffffffff_param_11];
	ld.param.f32 	%f48, [_Z22BP_DAS_FWD_FMC_complexP6float2PKS_iiiifffffffff_param_12];
	ld.param.f32 	%f43, [_Z22BP_DAS_FWD_FMC_complexP6float2PKS_iiiifffffffff_param_13];
	ld.param.f32 	%f44, [_Z22BP_DAS_FWD_FMC_complexP6float2PKS_iiiifffffffff_param_14];
	cvta.to.global.u64 	%rd1, %rd3;
	mov.u32 	%r32, %tid.x;
	mov.u32 	%r33, %ntid.x;
	mov.u32 	%r34, %ctaid.x;
	mad.lo.s32 	%r1, %r33, %r34, %r32;
	mov.u32 	%r35, %tid.y;
	mov.u32 	%r36, %ntid.y;
	mov.u32 	%r37, %ctaid.y;
	mad.lo.s32 	%r38, %r36, %r37, %r35;
	mov.u32 	%r39, %tid.z;
	mov.u32 	%r40, %ntid.z;
	mov.u32 	%r41, %ctaid.z;
	mad.lo.s32 	%r3, %r40, %r41, %r39;
	cvt.rn.f32.u32 	%f49, %r3;
	fma.rn.f32 	%f1, %f45, %f49, %f47;
	cvt.rn.f32.u32 	%f50, %r38;
	fma.rn.f32 	%f2, %f45, %f50, %f47;
	cvt.rn.f32.s32 	%f51, %r1;
	fma.rn.f32 	%f3, %f46, %f51, %f48;
	max.s32 	%r42, %r3, %r38;
	setp.ge.s32 	%p1, %r42, %r31;
	setp.ge.s32 	%p2, %r1, %r29;
	or.pred  	%p3, %p1, %p2;
	@%p3 bra 	$L__BB0_22;
	mad.lo.s32 	%r43, %r31, %r3, %r38;
	mad.lo.s32 	%r4, %r43, %r29, %r1;
	setp.lt.s32 	%p4, %r27, 1;
	mov.f32 	%f181, 0f00000000;
	mov.f32 	%f182, %f181;
	@%p4 bra 	$L__BB0_21;
	add.s32 	%r45, %r27, -1;
	cvt.rn.f32.u32 	%f54, %r45;
	mul.f32 	%f55, %f40, %f54;
	mul.f32 	%f4, %f55, 0f3F000000;
	mul.f32 	%f5, %f3, %f3;
	mul.f32 	%f56, %f44, 0f40490FD8;
	div.rn.f32 	%f57, %f56, 0f43340000;
	cos.approx.f32 	%f6, %f57;
	add.s32 	%r5, %r30, -1;
	mul.lo.s32 	%r6, %r30, %r27;
	mad.lo.s32 	%r7, %r6, %r27, -1;
	and.b32  	%r8, %r27, 1;
	and.b32  	%r9, %r27, 2147483646;
	shl.b32 	%r10, %r30, 1;
	mov.f32 	%f182, 0f00000000;
	mov.b32 	%r56, 0;
	mov.f32 	%f181, %f182;
$L__BB0_3:
	setp.neu.f32 	%p5, %f44, 0f00000000;
	cvt.rn.f32.u32 	%f58, %r56;
	mul.f32 	%f59, %f40, %f58;
	sub.f32 	%f60, %f59, %f4;
	sub.f32 	%f61, %f1, %f60;
	fma.rn.f32 	%f62, %f61, %f61, %f5;
	sqrt.rn.f32 	%f9, %f62;
	mul.f32 	%f63, %f9, %f9;
	rcp.rn.f32 	%f64, %f63;
	sqrt.rn.f32 	%f65, %f9;
	setp.gt.f32 	%p6, %f9, 0f00000000;
	mul.f32 	%f66, %f3, %f64;
	mul.f32 	%f67, %f65, %f66;
	selp.f32 	%f10, %f67, 0f3F800000, %p6;
	div.rn.f32 	%f68, %f3, %f9;
	setp.leu.f32 	%p7, %f68, %f6;
	and.pred  	%p8, %p5, %p7;
	@%p8 bra 	$L__BB0_20;
	setp.eq.s32 	%p9, %r27, 1;
	mul.lo.s32 	%r12, %r6, %r56;
	mov.b32 	%r59, 0;
	@%p9 bra 	$L__BB0_15;
	mul.lo.s32 	%r48, %r27, %r56;
	mad.lo.s32 	%r13, %r30, %r48, %r30;
	mov.b32 	%r57, 0;
	mov.u32 	%r58, %r57;
$L__BB0_6:
	cvt.rn.f32.u32 	%f70, %r58;
	mul.f32 	%f71, %f40, %f70;
	sub.f32 	%f72, %f71, %f4;
	sub.f32 	%f73, %f2, %f72;
	fma.rn.f32 	%f74, %f73, %f73, %f5;
	sqrt.rn.f32 	%f13, %f74;
	add.f32 	%f75, %f9, %f13;
	div.rn.f32 	%f14, %f75, %f42;
	sub.f32 	%f76, %f14, %f43;
	div.rn.f32 	%f77, %f76, %f41;
	cvt.rmi.f32.f32 	%f78, %f77;
	cvt.rzi.s32.f32 	%r16, %f78;
	cvt.rn.f32.s32 	%f79, %r16;
	fma.rn.f32 	%f15, %f41, %f79, %f43;
	div.rn.f32 	%f80, %f3, %f13;
	setp.leu.f32 	%p11, %f80, %f6;
	and.pred  	%p12, %p5, %p11;
	@%p12 bra 	$L__BB0_10;
	setp.lt.s32 	%p13, %r16, 1;
	setp.ge.s32 	%p14, %r16, %r5;
	or.pred  	%p15, %p13, %p14;
	@%p15 bra 	$L__BB0_10;
	add.s32 	%r49, %r12, %r16;
	add.s32 	%r17, %r49, %r57;
	setp.lt.s32 	%p16, %r17, 1;
	setp.ge.s32 	%p17, %r17, %r7;
	or.pred  	%p18, %p16, %p17;
	@%p18 bra 	$L__BB0_10;
	add.s32 	%r50, %r17, 1;
	mul.f32 	%f81, %f13, %f13;
	rcp.rn.f32 	%f82, %f81;
	sqrt.rn.f32 	%f83, %f13;
	setp.gt.f32 	%p19, %f13, 0f00000000;
	mul.f32 	%f84, %f3, %f82;
	mul.f32 	%f85, %f84, %f83;
	selp.f32 	%f86, %f85, 0f3F800000, %p19;
	mul.f32 	%f87, %f10, %f86;
	mul.wide.u32 	%rd4, %r17, 8;
	add.s64 	%rd5, %rd1, %rd4;
	ld.global.v2.f32 	{%f88, %f89}, [%rd5];
	mul.wide.s32 	%rd6, %r50, 8;
	add.s64 	%rd7, %rd1, %rd6;
	ld.global.v2.f32 	{%f90, %f91}, [%rd7];
	sub.f32 	%f92, %f90, %f88;
	div.rn.f32 	%f93, %f92, %f41;
	sub.f32 	%f94, %f14, %f15;
	fma.rn.f32 	%f95, %f94, %f93, %f88;
	fma.rn.f32 	%f181, %f87, %f95, %f181;
	sub.f32 	%f96, %f91, %f89;
	div.rn.f32 	%f97, %f96, %f41;
	fma.rn.f32 	%f98, %f94, %f97, %f89;
	fma.rn.f32 	%f182, %f87, %f98, %f182;
$L__BB0_10:
	add.s32 	%r18, %r58, 1;
	cvt.rn.f32.u32 	%f99, %r18;
	mul.f32 	%f100, %f40, %f99;
	sub.f32 	%f101, %f100, %f4;
	sub.f32 	%f102, %f2, %f101;
	fma.rn.f32 	%f103, %f102, %f102, %f5;
	sqrt.rn.f32 	%f20, %f103;
	add.f32 	%f104, %f9, %f20;
	div.rn.f32 	%f21, %f104, %f42;
	sub.f32 	%f105, %f21, %f43;
	div.rn.f32 	%f106, %f105, %f41;
	cvt.rmi.f32.f32 	%f107, %f106;
	cvt.rzi.s32.f32 	%r19, %f107;
	cvt.rn.f32.s32 	%f108, %r19;
	fma.rn.f32 	%f22, %f41, %f108, %f43;
	div.rn.f32 	%f109, %f3, %f20;
	setp.leu.f32 	%p21, %f109, %f6;
	and.pred  	%p22, %p5, %p21;
	@%p22 bra 	$L__BB0_14;
	setp.lt.s32 	%p23, %r19, 1;
	setp.ge.s32 	%p24, %r19, %r5;
	or.pred  	%p25, %p23, %p24;
	@%p25 bra 	$L__BB0_14;
	add.s32 	%r51, %r13, %r19;
	add.s32 	%r20, %r51, %r57;
	setp.lt.s32 	%p26, %r20, 1;
	setp.ge.s32 	%p27, %r20, %r7;
	or.pred  	%p28, %p26, %p27;
	@%p28 bra 	$L__BB0_14;
	add.s32 	%r52, %r20, 1;
	mul.f32 	%f110, %f20, %f20;
	rcp.rn.f32 	%f111, %f110;
	sqrt.rn.f32 	%f112, %f20;
	setp.gt.f32 	%p29, %f20, 0f00000000;
	mul.f32 	%f113, %f3, %f111;
	mul.f32 	%f114, %f113, %f112;
	selp.f32 	%f115, %f114, 0f3F800000, %p29;
	mul.f32 	%f116, %f10, %f115;
	mul.wide.u32 	%rd8, %r20, 8;
	add.s64 	%rd9, %rd1, %rd8;
	ld.global.v2.f32 	{%f117, %f118}, [%rd9];
	mul.wide.s32 	%rd10, %r52, 8;
	add.s64 	%rd11, %rd1, %rd10;
	ld.global.v2.f32 	{%f119, %f120}, [%rd11];
	sub.f32 	%f121, %f119, %f117;
	div.rn.f32 	%f122, %f121, %f41;
	sub.f32 	%f123, %f21, %f22;
	fma.rn.f32 	%f124, %f123, %f122, %f117;
	fma.rn.f32 	%f181, %f116, %f124, %f181;
	sub.f32 	%f125, %f120, %f118;
	div.rn.f32 	%f126, %f125, %f41;
	fma.rn.f32 	%f127, %f123, %f126, %f118;
	fma.rn.f32 	%f182, %f116, %f127, %f182;
$L__BB0_14:
	add.s32 	%r57, %r57, %r10;
	add.s32 	%r58, %r18, 1;
	setp.ne.s32 	%p30, %r58, %r9;
	mov.u32 	%r59, %r9;
	@%p30 bra 	$L__BB0_6;
$L__BB0_15:
	setp.eq.s32 	%p31, %r8, 0;
	@%p31 bra 	$L__BB0_20;
	cvt.rn.f32.u32 	%f128, %r59;
	mul.f32 	%f129, %f40, %f128;
	sub.f32 	%f130, %f129, %f4;
	sub.f32 	%f131, %f2, %f130;
	fma.rn.f32 	%f132, %f131, %f131, %f5;
	sqrt.rn.f32 	%f31, %f132;
	add.f32 	%f133, %f9, %f31;
	div.rn.f32 	%f32, %f133, %f42;
	sub.f32 	%f134, %f32, %f43;
	div.rn.f32 	%f135, %f134, %f41;
	cvt.rmi.f32.f32 	%f136, %f135;
	cvt.rzi.s32.f32 	%r24, %f136;
	cvt.rn.f32.s32 	%f137, %r24;
	fma.rn.f32 	%f33, %f41, %f137, %f43;
	div.rn.f32 	%f138, %f3, %f31;
	setp.leu.f32 	%p33, %f138, %f6;
	and.pred  	%p34, %p5, %p33;
	@%p34 bra 	$L__BB0_20;
	setp.lt.s32 	%p35, %r24, 1;
	setp.ge.s32 	%p36, %r24, %r5;
	or.pred  	%p37, %p35, %p36;
	@%p37 bra 	$L__BB0_20;
	mad.lo.s32 	%r54, %r59, %r30, %r12;
	add.s32 	%r25, %r54, %r24;
	setp.lt.s32 	%p38, %r25, 1;
	setp.ge.s32 	%p39, %r25, %r7;
	or.pred  	%p40, %p38, %p39;
	@%p40 bra 	$L__BB0_20;
	add.s32 	%r55, %r25, 1;
	mul.f32 	%f139, %f31, %f31;
	rcp.rn.f32 	%f140, %f139;
	sqrt.rn.f32 	%f141, %f31;
	setp.gt.f32 	%p41, %f31, 0f00000000;
	mul.f32 	%f142, %f3, %f140;
	mul.f32 	%f143, %f142, %f141;
	selp.f32 	%f144, %f143, 0f3F800000, %p41;
	mul.f32 	%f145, %f10, %f144;
	mul.wide.u32 	%rd12, %r25, 8;
	add.s64 	%rd13, %rd1, %rd12;
	ld.global.v2.f32 	{%f146, %f147}, [%rd13];
	mul.wide.s32 	%rd14, %r55, 8;
	add.s64 	%rd15, %rd1, %rd14;
	ld.global.v2.f32 	{%f148, %f149}, [%rd15];
	sub.f32 	%f150, %f148, %f146;
	div.rn.f32 	%f151, %f150, %f41;
	sub.f32 	%f152, %f32, %f33;
	fma.rn.f32 	%f153, %f152, %f151, %f146;
	fma.rn.f32 	%f181, %f145, %f153, %f181;
	sub.f32 	%f154, %f149, %f147;
	div.rn.f32 	%f155, %f154, %f41;
	fma.rn.f32 	%f156, %f152, %f155, %f147;
	fma.rn.f32 	%f182, %f145, %f156, %f182;
$L__BB0_20:
	add.s32 	%r56, %r56, 1;
	setp.ne.s32 	%p42, %r56, %r27;
	@%p42 bra 	$L__BB0_3;
$L__BB0_21:
	ld.param.u64 	%rd19, [_Z22BP_DAS_FWD_FMC_complexP6float2PKS_iiiifffffffff_param_0];
	neg.f32 	%f157, %f181;
	mul.f32 	%f158, %f40, %f157;
	mul.f32 	%f159, %f40, %f158;
	mul.f32 	%f160, %f159, 0f3F000000;
	div.rn.f32 	%f161, %f160, 0f40490FD8;
	div.rn.f32 	%f162, %f161, %f42;
	cvta.to.global.u64 	%rd16, %rd19;
	mul.wide.s32 	%rd17, %r4, 8;
	add.s64 	%rd18, %rd16, %rd17;
	neg.f32 	%f163, %f182;
	mul.f32 	%f164, %f40, %f163;
	mul.f32 	%f165, %f40, %f164;
	mul.f32 	%f166, %f165, 0f3F000000;
	div.rn.f32 	%f167, %f166, 0f40490FD8;
	div.rn.f32 	%f168, %f167, %f42;
	st.global.v2.f32 	[%rd18], {%f162, %f168};
$L__BB0_22:
	ret;

}
	// .globl	_Z22BP_DAS_FWD_HMC_complexP6float2PKS_iiiifffffffff
.visible .entry _Z22BP_DAS_FWD_HMC_complexP6float2PKS_iiiifffffffff(
	.param .u64 .ptr .align 1 _Z22BP_DAS_FWD_HMC_complexP6float2PKS_iiiifffffffff_param_0,
	.param .u64 .ptr .align 1 _Z22BP_DAS_FWD_HMC_complexP6float2PKS_iiiifffffffff_param_1,
	.param .u32 _Z22BP_DAS_FWD_HMC_complexP6float2PKS_iiiifffffffff_param_2,
	.param .u32 _Z22BP_DAS_FWD_HMC_complexP6float2PKS_iiiifffffffff_param_3,
	.param .u32 _Z22BP_DAS_FWD_HMC_complexP6float2PKS_iiiifffffffff_param_4,
	.param .u32 _Z22BP_DAS_FWD_HMC_complexP6float2PKS_iiiifffffffff_param_5,
	.param .f32 _Z22BP_DAS_FWD_HMC_complexP6float2PKS_iiiifffffffff_param_6,
	.param .f32 _Z22BP_DAS_FWD_HMC_complexP6float2PKS_iiiifffffffff_param_7,
	.param .f32 _Z22BP_DAS_FWD_HMC_complexP6float2PKS_iiiifffffffff_param_8,
	.param .f32 _Z22BP_DAS_FWD_HMC_complexP6float2PKS_iiiifffffffff_param_9,
	.param .f32 _Z22BP_DAS_FWD_HMC_complexP6float2PKS_iiiifffffffff_param_10,
	.param .f32 _Z22BP_DAS_FWD_HMC_complexP6float2PKS_iiiifffffffff_param_11,
	.param .f32 _Z22BP_DAS_FWD_HMC_complexP6float2PKS_iiiifffffffff_param_12,
	.param .f32 _Z22BP_DAS_FWD_HMC_complexP6float2PKS_iiiifffffffff_param_13,
	.param .f32 _Z22BP_DAS_FWD_HMC_complexP6float2PKS_iiiifffffffff_param_14
)
{
	.reg .pred 	%p<25>;
	.reg .b32 	%r<65>;
	.reg .b32 	%f<148>;
	.reg .b64 	%rd<17>;

	ld.param.u64 	%rd3, [_Z22BP_DAS_FWD_HMC_complexP6float2PKS_iiiifffffffff_param_0];
	ld.param.u64 	%rd4, [_Z22BP_DAS_FWD_HMC_complexP6float2PKS_iiiifffffffff_param_1];
	ld.param.u32 	%r27, [_Z22BP_DAS_FWD_HMC_complexP6float2PKS_iiiifffffffff_param_2];
	ld.param.u32 	%r31, [_Z22BP_DAS_FWD_HMC_complexP6float2PKS_iiiifffffffff_param_3];
	ld.param.u32 	%r29, [_Z22BP_DAS_FWD_HMC_complexP6float2PKS_iiiifffffffff_param_4];
	ld.param.u32 	%r30, [_Z22BP_DAS_FWD_HMC_complexP6float2PKS_iiiifffffffff_param_5];
	ld.param.f32 	%f38, [_Z22BP_DAS_FWD_HMC_complexP6float2PKS_iiiifffffffff_param_6];
	ld.param.f32 	%f43, [_Z22BP_DAS_FWD_HMC_complexP6float2PKS_iiiifffffffff_param_7];
	ld.param.f32 	%f44, [_Z22BP_DAS_FWD_HMC_complexP6float2PKS_iiiifffffffff_param_8];
	ld.param.f32 	%f39, [_Z22BP_DAS_FWD_HMC_complexP6float2PKS_iiiifffffffff_param_9];
	ld.param.f32 	%f40, [_Z22BP_DAS_FWD_HMC_complexP6float2PKS_iiiifffffffff_param_10];
	ld.param.f32 	%f45, [_Z22BP_DAS_FWD_HMC_complexP6float2PKS_iiiifffffffff_param_11];
	ld.param.f32 	%f46, [_Z22BP_DAS_FWD_HMC_complexP6float2PKS_iiiifffffffff_param_12];
	ld.param.f32 	%f42, [_Z22BP_DAS_FWD_HMC_complexP6float2PKS_iiiifffffffff_param_14];
	cvta.to.global.u64 	%rd1, %rd4;
	cvta.to.global.u64 	%rd2, %rd3;
	mov.u32 	%r32, %tid.x;
	mov.u32 	%r33, %ntid.x;
	mov.u32 	%r34, %ctaid.x;
	mad.lo.s32 	%r1, %r33, %r34, %r32;
	mov.u32 	%r35, %tid.y;
	mov.u32 	%r36, %ntid.y;
	mov.u32 	%r37, %ctaid.y;
	mad.lo.s32 	%r38, %r36, %r37, %r35;
	mov.u32 	%r39, %tid.z;
	mov.u32 	%r40, %ntid.z;
	mov.u32 	%r41, %ctaid.z;
	mad.lo.s32 	%r3, %r40, %r41, %r39;
	cvt.rn.f32.u32 	%f47, %r3;
	fma.rn.f32 	%f1, %f43, %f47, %f45;
	cvt.rn.f32.u32 	%f48, %r38;
	fma.rn.f32 	%f2, %f43, %f48, %f45;
	cvt.rn.f32.s32 	%f49, %r1;
	fma.rn.f32 	%f3, %f44, %f49, %f46;
	max.s32 	%r42, %r3, %r38;
	setp.ge.s32 	%p1, %r42, %r31;
	setp.ge.s32 	%p2, %r1, %r29;
	or.pred  	%p3, %p1, %p2;
	@%p3 bra 	$L__BB1_14;
	mul.lo.s32 	%r43, %r29, %r38;
	add.s32 	%r44, %r43, %r1;
	mul.lo.s32 	%r45, %r29, %r3;
	mad.lo.s32 	%r4, %r45, %r31, %r44;
	add.s32 	%r46, %r45, %r1;
	mad.lo.s32 	%r5, %r43, %r31, %r46;
	setp.lt.s32 	%p4, %r27, 1;
	mov.f32 	%f142, 0f00000000;
	mov.f32 	%f143, %f142;
	@%p4 bra 	$L__BB1_12;
	add.s32 	%r48, %r27, -1;
	cvt.rn.f32.u32 	%f52, %r48;
	mul.f32 	%f53, %f38, %f52;
	mul.f32 	%f4, %f53, 0f3F000000;
	mul.f32 	%f5, %f3, %f3;
	mul.f32 	%f54, %f42, 0f40490FD8;
	div.rn.f32 	%f55, %f54, 0f43340000;
	cos.approx.f32 	%f6, %f55;
	add.s32 	%r6, %r30, -1;
	add.s32 	%r7, %r27, 1;
	mad.lo.s32 	%r49, %r27, %r27, %r27;
	shr.u32 	%r50, %r49, 1;
	mul.lo.s32 	%r8, %r50, %r30;
	mov.f32 	%f143, 0f00000000;
	mov.b32 	%r60, 0;
	mov.f32 	%f142, %f143;
$L__BB1_3:
	setp.neu.f32 	%p5, %f42, 0f00000000;
	cvt.rn.f32.u32 	%f56, %r60;
	mul.f32 	%f57, %f38, %f56;
	sub.f32 	%f9, %f57, %f4;
	sub.f32 	%f58, %f1, %f9;
	fma.rn.f32 	%f59, %f58, %f58, %f5;
	sqrt.rn.f32 	%f10, %f59;
	div.rn.f32 	%f60, %f3, %f10;
	setp.leu.f32 	%p6, %f60, %f6;
	and.pred  	%p7, %p5, %p6;
	@%p7 bra 	$L__BB1_11;
	sub.f32 	%f61, %f2, %f9;
	fma.rn.f32 	%f62, %f61, %f61, %f5;
	sqrt.rn.f32 	%f11, %f62;
	mad.lo.s32 	%r52, %r60, %r60, %r60;
	shr.u32 	%r53, %r52, 1;
	mul.f32 	%f63, %f11, %f11;
	rcp.rn.f32 	%f64, %f63;
	mul.f32 	%f12, %f3, %f64;
	sub.s32 	%r63, %r60, %r27;
	mul.lo.s32 	%r54, %r7, %r60;
	sub.s32 	%r55, %r54, %r53;
	mad.lo.s32 	%r61, %r30, %r55, 1;
	mul.f32 	%f65, %f10, %f10;
	rcp.rn.f32 	%f66, %f65;
	mul.f32 	%f67, %f3, %f66;
	sqrt.rn.f32 	%f68, %f10;
	mul.f32 	%f69, %f68, %f67;
	setp.gt.f32 	%p8, %f10, 0f00000000;
	selp.f32 	%f13, %f69, 0f3F800000, %p8;
	mov.b32 	%r62, 0;
	mov.u32 	%r64, %r60;
$L__BB1_5:
	ld.param.f32 	%f137, [_Z22BP_DAS_FWD_HMC_complexP6float2PKS_iiiifffffffff_param_13];
	cvt.rn.f32.u32 	%f70, %r64;
	mul.f32 	%f71, %f38, %f70;
	sub.f32 	%f72, %f71, %f4;
	sub.f32 	%f73, %f2, %f72;
	fma.rn.f32 	%f74, %f73, %f73, %f5;
	sqrt.rn.f32 	%f16, %f74;
	add.f32 	%f75, %f10, %f16;
	div.rn.f32 	%f17, %f75, %f40;
	sub.f32 	%f76, %f17, %f137;
	div.rn.f32 	%f77, %f76, %f39;
	cvt.rmi.f32.f32 	%f78, %f77;
	cvt.rzi.s32.f32 	%r16, %f78;
	cvt.rn.f32.s32 	%f79, %r16;
	fma.rn.f32 	%f18, %f39, %f79, %f137;
	sub.f32 	%f80, %f1, %f72;
	fma.rn.f32 	%f81, %f80, %f80, %f5;
	sqrt.rn.f32 	%f19, %f81;
	add.f32 	%f82, %f19, %f11;
	div.rn.f32 	%f20, %f82, %f40;
	sub.f32 	%f83, %f20, %f137;
	div.rn.f32 	%f84, %f83, %f39;
	cvt.rmi.f32.f32 	%f85, %f84;
	cvt.rzi.s32.f32 	%r17, %f85;
	cvt.rn.f32.s32 	%f86, %r17;
	fma.rn.f32 	%f21, %f39, %f86, %f137;
	div.rn.f32 	%f87, %f3, %f16;
	setp.leu.f32 	%p10, %f87, %f6;
	and.pred  	%p11, %p5, %p10;
	@%p11 bra 	$L__BB1_10;
	min.s32 	%r56, %r16, %r17;
	setp.lt.s32 	%p12, %r56, 1;
	max.s32 	%r57, %r16, %r17;
	setp.ge.s32 	%p13, %r57, %r6;
	or.pred  	%p14, %p13, %p12;
	@%p14 bra 	$L__BB1_10;
	add.s32 	%r18, %r16, %r61;
	add.s32 	%r19, %r18, -1;
	add.s32 	%r20, %r17, %r61;
	add.s32 	%r21, %r20, -1;
	min.s32 	%r58, %r19, %r21;
	setp.lt.s32 	%p15, %r58, 1;
	max.s32 	%r59, %r18, %r20;
	setp.ge.s32 	%p16, %r59, %r8;
	or.pred  	%p17, %p16, %p15;
	@%p17 bra 	$L__BB1_10;
	mul.f32 	%f88, %f16, %f16;
	rcp.rn.f32 	%f89, %f88;
	sqrt.rn.f32 	%f90, %f16;
	setp.gt.f32 	%p18, %f16, 0f00000000;
	mul.f32 	%f91, %f3, %f89;
	mul.f32 	%f92, %f91, %f90;
	selp.f32 	%f93, %f92, 0f3F800000, %p18;
	mul.f32 	%f94, %f13, %f93;
	mul.wide.u32 	%rd5, %r19, 8;
	add.s64 	%rd6, %rd1, %rd5;
	ld.global.v2.f32 	{%f95, %f96}, [%rd6];
	mul.wide.s32 	%rd7, %r18, 8;
	add.s64 	%rd8, %rd1, %rd7;
	ld.global.v2.f32 	{%f97, %f98}, [%rd8];
	sub.f32 	%f99, %f97, %f95;
	div.rn.f32 	%f100, %f99, %f39;
	sub.f32 	%f101, %f17, %f18;
	fma.rn.f32 	%f102, %f101, %f100, %f95;
	fma.rn.f32 	%f142, %f94, %f102, %f142;
	sub.f32 	%f103, %f98, %f96;
	div.rn.f32 	%f104, %f103, %f39;
	fma.rn.f32 	%f105, %f101, %f104, %f96;
	fma.rn.f32 	%f143, %f94, %f105, %f143;
	setp.eq.s32 	%p19, %r62, 0;
	@%p19 bra 	$L__BB1_10;
	mul.f32 	%f106, %f19, %f19;
	rcp.rn.f32 	%f107, %f106;
	mul.f32 	%f108, %f3, %f107;
	sqrt.rn.f32 	%f109, %f19;
	mul.f32 	%f110, %f108, %f109;
	setp.gt.f32 	%p20, %f19, 0f00000000;
	selp.f32 	%f111, %f110, 0f3F800000, %p20;
	sqrt.rn.f32 	%f112, %f11;
	mul.f32 	%f113, %f12, %f112;
	setp.gt.f32 	%p21, %f11, 0f00000000;
	selp.f32 	%f114, %f113, 0f3F800000, %p21;
	mul.f32 	%f115, %f111, %f114;
	mul.wide.u32 	%rd9, %r21, 8;
	add.s64 	%rd10, %rd1, %rd9;
	ld.global.v2.f32 	{%f116, %f117}, [%rd10];
	mul.wide.s32 	%rd11, %r20, 8;
	add.s64 	%rd12, %rd1, %rd11;
	ld.global.v2.f32 	{%f118, %f119}, [%rd12];
	sub.f32 	%f120, %f118, %f116;
	div.rn.f32 	%f121, %f120, %f39;
	sub.f32 	%f122, %f20, %f21;
	fma.rn.f32 	%f123, %f122, %f121, %f116;
	fma.rn.f32 	%f142, %f115, %f123, %f142;
	sub.f32 	%f124, %f119, %f117;
	div.rn.f32 	%f125, %f124, %f39;
	fma.rn.f32 	%f126, %f122, %f125, %f117;
	fma.rn.f32 	%f143, %f115, %f126, %f143;
$L__BB1_10:
	add.s32 	%r64, %r64, 1;
	add.s32 	%r63, %r63, 1;
	setp.ne.s32 	%p22, %r63, 0;
	add.s32 	%r62, %r62, 1;
	add.s32 	%r61, %r61, %r30;
	@%p22 bra 	$L__BB1_5;
$L__BB1_11:
	add.s32 	%r60, %r60, 1;
	setp.ne.s32 	%p23, %r60, %r27;
	@%p23 bra 	$L__BB1_3;
$L__BB1_12:
	neg.f32 	%f127, %f142;
	mul.f32 	%f128, %f38, %f127;
	mul.f32 	%f129, %f38, %f128;
	mul.f32 	%f130, %f129, 0f3F000000;
	div.rn.f32 	%f131, %f130, 0f40490FD8;
	div.rn.f32 	%f36, %f131, %f40;
	mul.wide.s32 	%rd13, %r4, 8;
	add.s64 	%rd14, %rd2, %rd13;
	neg.f32 	%f132, %f143;
	mul.f32 	%f133, %f38, %f132;
	mul.f32 	%f134, %f38, %f133;
	mul.f32 	%f135, %f134, 0f3F000000;
	div.rn.f32 	%f136, %f135, 0f40490FD8;
	div.rn.f32 	%f37, %f136, %f40;
	st.global.v2.f32 	[%rd14], {%f36, %f37};
	setp.eq.s32 	%p24, %r3, %r38;
	@%p24 bra 	$L__BB1_14;
	mul.wide.s32 	%rd15, %r5, 8;
	add.s64 	%rd16, %rd2, %rd15;
	st.global.v2.f32 	[%rd16], {%f36, %f37};
$L__BB1_14:
	ret;

}
	// .globl	_Z14BP_DAS_INV_FMCPfPKfiiiifffffffffff
.visible .entry _Z14BP_DAS_INV_FMCPfPKfiiiifffffffffff(
	.param .u64 .ptr .align 1 _Z14BP_DAS_INV_FMCPfPKfiiiifffffffffff_param_0,
	.param .u64 .ptr .align 1 _Z14BP_DAS_INV_FMCPfPKfiiiifffffffffff_param_1,
	.param .u32 _Z14BP_DAS_INV_FMCPfPKfiiiifffffffffff_param_2,
	.param .u32 _Z14BP_DAS_INV_FMCPfPKfiiiifffffffffff_param_3,
	.param .u32 _Z14BP_DAS_INV_FMCPfPKfiiiifffffffffff_param_4,
	.param .u32 _Z14BP_DAS_INV_FMCPfPKfiiiifffffffffff_param_5,
	.param .f32 _Z14BP_DAS_INV_FMCPfPKfiiiifffffffffff_param_6,
	.param .f32 _Z14BP_DAS_INV_FMCPfPKfiiiifffffffffff_param_7,
	.param .f32 _Z14BP_DAS_INV_FMCPfPKfiiiifffffffffff_param_8,
	.param .f32 _Z14BP_DAS_INV_FMCPfPKfiiiifffffffffff_param_9,
	.param .f32 _Z14BP_DAS_INV_FMCPfPKfiiiifffffffffff_param_10,
	.param .f32 _Z14BP_DAS_INV_FMCPfPKfiiiifffffffffff_param_11,
	.param .f32 _Z14BP_DAS_INV_FMCPfPKfiiiifffffffffff_param_12,
	.param .f32 _Z14BP_DAS_INV_FMCPfPKfiiiifffffffffff_param_13,
	.param .f32 _Z14BP_DAS_INV_FMCPfPKfiiiifffffffffff_param_14,
	.param .f32 _Z14BP_DAS_INV_FMCPfPKfiiiifffffffffff_param_15,
	.param .f32 _Z14BP_DAS_INV_FMCPfPKfiiiifffffffffff_param_16
)
{
	.reg .pred 	%p<32>;
	.reg .b32 	%r<61>;
	.reg .b32 	%f<155>;
	.reg .b64 	%rd<20>;

	ld.param.u64 	%rd3, [_Z14BP_DAS_INV_FMCPfPKfiiiifffffffffff_param_1];
	ld.param.u32 	%r24, [_Z14BP_DAS_INV_FMCPfPKfiiiifffffffffff_param_2];
	ld.param.u32 	%r25, [_Z14BP_DAS_INV_FMCPfPKfiiiifffffffffff_param_3];
	ld.param.u32 	%r26, [_Z14BP_DAS_INV_FMCPfPKfiiiifffffffffff_param_4];
	ld.param.u32 	%r27, [_Z14BP_DAS_INV_FMCPfPKfiiiifffffffffff_param_5];
	ld.param.f32 	%f38, [_Z14BP_DAS_INV_FMCPfPKfiiiifffffffffff_param_6];
	ld.param.f32 	%f33, [_Z14BP_DAS_INV_FMCPfPKfiiiifffffffffff_param_7];
	ld.param.f32 	%f34, [_Z14BP_DAS_INV_FMCPfPKfiiiifffffffffff_param_8];
	ld.param.f32 	%f39, [_Z14BP_DAS_INV_FMCPfPKfiiiifffffffffff_param_9];
	ld.param.f32 	%f35, [_Z14BP_DAS_INV_FMCPfPKfiiiifffffffffff_param_10];
	ld.param.f32 	%f36, [_Z14BP_DAS_INV_FMCPfPKfiiiifffffffffff_param_11];
	ld.param.f32 	%f37, [_Z14BP_DAS_INV_FMCPfPKfiiiifffffffffff_param_12];
	ld.param.f32 	%f40, [_Z14BP_DAS_INV_FMCPfPKfiiiifffffffffff_param_13];
	ld.param.f32 	%f41, [_Z14BP_DAS_INV_FMCPfPKfiiiifffffffffff_param_14];
	ld.param.f32 	%f42, [_Z14BP_DAS_INV_FMCPfPKfiiiifffffffffff_param_15];
	ld.param.f32 	%f43, [_Z14BP_DAS_INV_FMCPfPKfiiiifffffffffff_param_16];
	cvta.to.global.u64 	%rd1, %rd3;
	mov.u32 	%r28, %tid.x;
	mov.u32 	%r29, %ntid.x;
	mov.u32 	%r30, %ctaid.x;
	mad.lo.s32 	%r1, %r29, %r30, %r28;
	mov.u32 	%r31, %tid.y;
	mov.u32 	%r32, %ntid.y;
	mov.u32 	%r33, %ctaid.y;
	mad.lo.s32 	%r2, %r32, %r33, %r31;
	mov.u32 	%r34, %tid.z;
	mov.u32 	%r35, %ntid.z;
	mov.u32 	%r36, %ctaid.z;
	mad.lo.s32 	%r3, %r35, %r36, %r34;
	cvt.rn.f32.u32 	%f44, %r3;
	mul.f32 	%f45, %f38, %f44;
	add.s32 	%r37, %r24, -1;
	cvt.rn.f32.s32 	%f46, %r37;
	mul.f32 	%f47, %f38, %f46;
	mul.f32 	%f48, %f47, 0f3F000000;
	sub.f32 	%f1, %f45, %f48;
	cvt.rn.f32.u32 	%f49, %r2;
	mul.f32 	%f50, %f38, %f49;
	sub.f32 	%f2, %f50, %f48;
	cvt.rn.f32.s32 	%f51, %r1;
	fma.rn.f32 	%f3, %f39, %f51, %f40;
	sub.f32 	%f52, %f1, %f42;
	mul.f32 	%f53, %f43, %f43;
	fma.rn.f32 	%f54, %f52, %f52, %f53;
	sqrt.rn.f32 	%f55, %f54;
	sub.f32 	%f56, %f2, %f42;
	fma.rn.f32 	%f57, %f56, %f56, %f53;
	sqrt.rn.f32 	%f58, %f57;
	add.f32 	%f59, %f55, %f58;
	div.rn.f32 	%f60, %f59, %f35;
	sub.f32 	%f61, %f3, %f60;
	abs.f32 	%f62, %f61;
	mul.f32 	%f63, %f41, 0f3F000000;
	setp.geu.f32 	%p1, %f62, %f63;
	@%p1 bra 	$L__BB2_22;
	max.s32 	%r38, %r3, %r2;
	setp.ge.s32 	%p2, %r38, %r24;
	setp.ge.s32 	%p3, %r1, %r27;
	or.pred  	%p4, %p2, %p3;
	@%p4 bra 	$L__BB2_22;
	mad.lo.s32 	%r39, %r24, %r3, %r2;
	mad.lo.s32 	%r4, %r39, %r27, %r1;
	setp.lt.s32 	%p5, %r25, 1;
	mov.f32 	%f153, 0f00000000;
	@%p5 bra 	$L__BB2_21;
	mul.f32 	%f66, %f35, %f35;
	mul.f32 	%f67, %f66, %f3;
	mul.f32 	%f4, %f3, %f67;
	add.f32 	%f68, %f35, %f35;
	mul.f32 	%f5, %f68, %f3;
	add.s32 	%r5, %r26, -1;
	mul.lo.s32 	%r6, %r26, %r25;
	mad.lo.s32 	%r7, %r6, %r25, -1;
	and.b32  	%r8, %r25, 2147483646;
	mov.f32 	%f153, 0f00000000;
	mov.b32 	%r57, 0;
$L__BB2_4:
	setp.eq.s32 	%p6, %r25, 1;
	cvt.rn.f32.u32 	%f70, %r57;
	fma.rn.f32 	%f71, %f33, %f70, %f36;
	sub.f32 	%f72, %f71, %f1;
	mul.f32 	%f7, %f72, %f72;
	mov.b32 	%r60, 0;
	@%p6 bra 	$L__BB2_15;
	mul.lo.s32 	%r43, %r25, %r57;
	mad.lo.s32 	%r10, %r26, %r43, %r26;
	mov.b32 	%r58, 0;
	mov.u32 	%r59, %r58;
$L__BB2_6:
	cvt.rn.f32.u32 	%f73, %r59;
	fma.rn.f32 	%f74, %f33, %f73, %f36;
	sub.f32 	%f75, %f74, %f2;
	mul.f32 	%f9, %f75, %f75;
	add.f32 	%f76, %f4, %f9;
	sub.f32 	%f77, %f76, %f7;
	div.rn.f32 	%f78, %f77, %f5;
	mul.f32 	%f79, %f78, %f78;
	sub.f32 	%f10, %f79, %f9;
	setp.ltu.f32 	%p7, %f10, 0f00000000;
	@%p7 bra 	$L__BB2_10;
	sqrt.rn.f32 	%f11, %f10;
	sub.f32 	%f80, %f11, %f37;
	div.rn.f32 	%f81, %f80, %f34;
	cvt.rmi.f32.f32 	%f82, %f81;
	cvt.rzi.s32.f32 	%r44, %f82;
	cvt.rn.f32.s32 	%f83, %r44;
	fma.rn.f32 	%f12, %f34, %f83, %f37;
	setp.lt.s32 	%p8, %r44, 1;
	setp.ge.s32 	%p9, %r44, %r5;
	or.pred  	%p10, %p8, %p9;
	@%p10 bra 	$L__BB2_10;
	fma.rn.f32 	%f84, %f11, %f11, %f7;
	sqrt.rn.f32 	%f85, %f84;
	fma.rn.f32 	%f86, %f11, %f11, %f9;
	sqrt.rn.f32 	%f87, %f86;
	mul.f32 	%f13, %f85, %f87;
	mad.lo.s32 	%r45, %r6, %r57, %r44;
	add.s32 	%r14, %r45, %r58;
	setp.lt.s32 	%p11, %r14, 1;
	setp.ge.s32 	%p12, %r14, %r7;
	or.pred  	%p13, %p11, %p12;
	@%p13 bra 	$L__BB2_10;
	add.s32 	%r46, %r14, 1;
	sqrt.rn.f32 	%f88, %f13;
	rcp.rn.f32 	%f89, %f88;
	mul.wide.u32 	%rd4, %r14, 4;
	add.s64 	%rd5, %rd1, %rd4;
	ld.global.f32 	%f90, [%rd5];
	mul.wide.s32 	%rd6, %r46, 4;
	add.s64 	%rd7, %rd1, %rd6;
	ld.global.f32 	%f91, [%rd7];
	sub.f32 	%f92, %f91, %f90;
	div.rn.f32 	%f93, %f92, %f34;
	sub.f32 	%f94, %f11, %f12;
	fma.rn.f32 	%f95, %f94, %f93, %f90;
	fma.rn.f32 	%f153, %f89, %f95, %f153;
$L__BB2_10:
	add.s32 	%r15, %r59, 1;
	cvt.rn.f32.u32 	%f96, %r15;
	fma.rn.f32 	%f97, %f33, %f96, %f36;
	sub.f32 	%f98, %f97, %f2;
	mul.f32 	%f16, %f98, %f98;
	add.f32 	%f99, %f4, %f16;
	sub.f32 	%f100, %f99, %f7;
	div.rn.f32 	%f101, %f100, %f5;
	mul.f32 	%f102, %f101, %f101;
	sub.f32 	%f17, %f102, %f16;
	setp.ltu.f32 	%p14, %f17, 0f00000000;
	@%p14 bra 	$L__BB2_14;
	sqrt.rn.f32 	%f18, %f17;
	sub.f32 	%f103, %f18, %f37;
	div.rn.f32 	%f104, %f103, %f34;
	cvt.rmi.f32.f32 	%f105, %f104;
	cvt.rzi.s32.f32 	%r47, %f105;
	cvt.rn.f32.s32 	%f106, %r47;
	fma.rn.f32 	%f19, %f34, %f106, %f37;
	setp.lt.s32 	%p15, %r47, 1;
	setp.ge.s32 	%p16, %r47, %r5;
	or.pred  	%p17, %p15, %p16;
	@%p17 bra 	$L__BB2_14;
	fma.rn.f32 	%f107, %f18, %f18, %f7;
	sqrt.rn.f32 	%f108, %f107;
	fma.rn.f32 	%f109, %f18, %f18, %f16;
	sqrt.rn.f32 	%f110, %f109;
	mul.f32 	%f20, %f108, %f110;
	add.s32 	%r48, %r10, %r47;
	add.s32 	%r17, %r48, %r58;
	setp.lt.s32 	%p18, %r17, 1;
	setp.ge.s32 	%p19, %r17, %r7;
	or.pred  	%p20, %p18, %p19;
	@%p20 bra 	$L__BB2_14;
	add.s32 	%r49, %r17, 1;
	sqrt.rn.f32 	%f111, %f20;
	rcp.rn.f32 	%f112, %f111;
	mul.wide.u32 	%rd8, %r17, 4;
	add.s64 	%rd9, %rd1, %rd8;
	ld.global.f32 	%f113, [%rd9];
	mul.wide.s32 	%rd10, %r49, 4;
	add.s64 	%rd11, %rd1, %rd10;
	ld.global.f32 	%f114, [%rd11];
	sub.f32 	%f115, %f114, %f113;
	div.rn.f32 	%f116, %f115, %f34;
	sub.f32 	%f117, %f18, %f19;
	fma.rn.f32 	%f118, %f117, %f116, %f113;
	fma.rn.f32 	%f153, %f112, %f118, %f153;
$L__BB2_14:
	shl.b32 	%r50, %r26, 1;
	add.s32 	%r58, %r58, %r50;
	add.s32 	%r59, %r15, 1;
	setp.ne.s32 	%p21, %r59, %r8;
	mov.u32 	%r60, %r8;
	@%p21 bra 	$L__BB2_6;
$L__BB2_15:
	and.b32  	%r51, %r25, 1;
	setp.eq.b32 	%p22, %r51, 1;
	not.pred 	%p23, %p22;
	@%p23 bra 	$L__BB2_20;
	cvt.rn.f32.u32 	%f119, %r60;
	fma.rn.f32 	%f120, %f33, %f119, %f36;
	sub.f32 	%f121, %f120, %f2;
	mul.f32 	%f25, %f121, %f121;
	add.f32 	%f122, %f4, %f25;
	sub.f32 	%f123, %f122, %f7;
	div.rn.f32 	%f124, %f123, %f5;
	mul.f32 	%f125, %f124, %f124;
	sub.f32 	%f26, %f125, %f25;
	setp.ltu.f32 	%p24, %f26, 0f00000000;
	@%p24 bra 	$L__BB2_20;
	sqrt.rn.f32 	%f27, %f26;
	sub.f32 	%f126, %f27, %f37;
	div.rn.f32 	%f127, %f126, %f34;
	cvt.rmi.f32.f32 	%f128, %f127;
	cvt.rzi.s32.f32 	%r52, %f128;
	cvt.rn.f32.s32 	%f129, %r52;
	fma.rn.f32 	%f28, %f34, %f129, %f37;
	setp.lt.s32 	%p25, %r52, 1;
	setp.ge.s32 	%p26, %r52, %r5;
	or.pred  	%p27, %p25, %p26;
	@%p27 bra 	$L__BB2_20;
	fma.rn.f32 	%f130, %f27, %f27, %f7;
	sqrt.rn.f32 	%f131, %f130;
	fma.rn.f32 	%f132, %f27, %f27, %f25;
	sqrt.rn.f32 	%f133, %f132;
	mul.f32 	%f29, %f131, %f133;
	mul.lo.s32 	%r54, %r6, %r57;
	mad.lo.s32 	%r55, %r60, %r26, %r54;
	add.s32 	%r22, %r55, %r52;
	setp.lt.s32 	%p28, %r22, 1;
	setp.ge.s32 	%p29, %r22, %r7;
	or.pred  	%p30, %p28, %p29;
	@%p30 bra 	$L__BB2_20;
	add.s32 	%r56, %r22, 1;
	sqrt.rn.f32 	%f134, %f29;
	rcp.rn.f32 	%f135, %f134;
	mul.wide.u32 	%rd12, %r22, 4;
	add.s64 	%rd13, %rd1, %rd12;
	ld.global.f32 	%f136, [%rd13];
	mul.wide.s32 	%rd14, %r56, 4;
	add.s64 	%rd15, %rd1, %rd14;
	ld.global.f32 	%f137, [%rd15];
	sub.f32 	%f138, %f137, %f136;
	div.rn.f32 	%f139, %f138, %f34;
	sub.f32 	%f140, %f27, %f28;
	fma.rn.f32 	%f141, %f140, %f139, %f136;
	fma.rn.f32 	%f153, %f135, %f141, %f153;
$L__BB2_20:
	add.s32 	%r57, %r57, 1;
	setp.ne.s32 	%p31, %r57, %r25;
	@%p31 bra 	$L__BB2_4;
$L__BB2_21:
	ld.param.u64 	%rd19, [_Z14BP_DAS_INV_FMCPfPKfiiiifffffffffff_param_0];
	mul.f32 	%f142, %f33, %f153;
	mul.f32 	%f143, %f33, %f142;
	mul.f32 	%f144, %f143, 0f3F000000;
	div.rn.f32 	%f145, %f144, 0f40490FD8;
	div.rn.f32 	%f146, %f145, %f35;
	cvta.to.global.u64 	%rd16, %rd19;
	mul.wide.s32 	%rd17, %r4, 4;
	add.s64 	%rd18, %rd16, %rd17;
	st.global.f32 	[%rd18], %f146;
$L__BB2_22:
	ret;

}
	// .globl	_Z14BP_DAS_INV_HMCPfPKfiiiifffffffffff
.visible .entry _Z14BP_DAS_INV_HMCPfPKfiiiifffffffffff(
	.param .u64 .ptr .align 1 _Z14BP_DAS_INV_HMCPfPKfiiiifffffffffff_param_0,
	.param .u64 .ptr .align 1 _Z14BP_DAS_INV_HMCPfPKfiiiifffffffffff_param_1,
	.param .u32 _Z14BP_DAS_INV_HMCPfPKfiiiifffffffffff_param_2,
	.param .u32 _Z14BP_DAS_INV_HMCPfPKfiiiifffffffffff_param_3,
	.param .u32 _Z14BP_DAS_INV_HMCPfPKfiiiifffffffffff_param_4,
	.param .u32 _Z14BP_DAS_INV_HMCPfPKfiiiifffffffffff_param_5,
	.param .f32 _Z14BP_DAS_INV_HMCPfPKfiiiifffffffffff_param_6,
	.param .f32 _Z14BP_DAS_INV_HMCPfPKfiiiifffffffffff_param_7,
	.param .f32 _Z14BP_DAS_INV_HMCPfPKfiiiifffffffffff_param_8,
	.param .f32 _Z14BP_DAS_INV_HMCPfPKfiiiifffffffffff_param_9,
	.param .f32 _Z14BP_DAS_INV_HMCPfPKfiiiifffffffffff_param_10,
	.param .f32 _Z14BP_DAS_INV_HMCPfPKfiiiifffffffffff_param_11,
	.param .f32 _Z14BP_DAS_INV_HMCPfPKfiiiifffffffffff_param_12,
	.param .f32 _Z14BP_DAS_INV_HMCPfPKfiiiifffffffffff_param_13,
	.param .f32 _Z14BP_DAS_INV_HMCPfPKfiiiifffffffffff_param_14,
	.param .f32 _Z14BP_DAS_INV_HMCPfPKfiiiifffffffffff_param_15,
	.param .f32 _Z14BP_DAS_INV_HMCPfPKfiiiifffffffffff_param_16
)
{
	.reg .pred 	%p<20>;
	.reg .b32 	%r<59>;
	.reg .b32 	%f<120>;
	.reg .b64 	%rd<16>;

	ld.param.u64 	%rd3, [_Z14BP_DAS_INV_HMCPfPKfiiiifffffffffff_param_1];
	ld.param.u32 	%r25, [_Z14BP_DAS_INV_HMCPfPKfiiiifffffffffff_param_2];
	ld.param.u32 	%r26, [_Z14BP_DAS_INV_HMCPfPKfiiiifffffffffff_param_3];
	ld.param.u32 	%r27, [_Z14BP_DAS_INV_HMCPfPKfiiiifffffffffff_param_4];
	ld.param.u32 	%r28, [_Z14BP_DAS_INV_HMCPfPKfiiiifffffffffff_param_5];
	ld.param.f32 	%f26, [_Z14BP_DAS_INV_HMCPfPKfiiiifffffffffff_param_6];
	ld.param.f32 	%f21, [_Z14BP_DAS_INV_HMCPfPKfiiiifffffffffff_param_7];
	ld.param.f32 	%f22, [_Z14BP_DAS_INV_HMCPfPKfiiiifffffffffff_param_8];
	ld.param.f32 	%f27, [_Z14BP_DAS_INV_HMCPfPKfiiiifffffffffff_param_9];
	ld.param.f32 	%f23, [_Z14BP_DAS_INV_HMCPfPKfiiiifffffffffff_param_10];
	ld.param.f32 	%f24, [_Z14BP_DAS_INV_HMCPfPKfiiiifffffffffff_param_11];
	ld.param.f32 	%f25, [_Z14BP_DAS_INV_HMCPfPKfiiiifffffffffff_param_12];
	ld.param.f32 	%f28, [_Z14BP_DAS_INV_HMCPfPKfiiiifffffffffff_param_13];
	ld.param.f32 	%f29, [_Z14BP_DAS_INV_HMCPfPKfiiiifffffffffff_param_14];
	ld.param.f32 	%f30, [_Z14BP_DAS_INV_HMCPfPKfiiiifffffffffff_param_15];
	ld.param.f32 	%f31, [_Z14BP_DAS_INV_HMCPfPKfiiiifffffffffff_param_16];
	mov.u32 	%r29, %tid.x;
	mov.u32 	%r30, %ntid.x;
	mov.u32 	%r31, %ctaid.x;
	mad.lo.s32 	%r1, %r30, %r31, %r29;
	mov.u32 	%r32, %tid.y;
	mov.u32 	%r33, %ntid.y;
	mov.u32 	%r34, %ctaid.y;
	mad.lo.s32 	%r2, %r33, %r34, %r32;
	mov.u32 	%r35, %tid.z;
	mov.u32 	%r36, %ntid.z;
	mov.u32 	%r37, %ctaid.z;
	mad.lo.s32 	%r3, %r36, %r37, %r35;
	cvt.rn.f32.u32 	%f32, %r3;
	mul.f32 	%f33, %f26, %f32;
	add.s32 	%r38, %r25, -1;
	cvt.rn.f32.s32 	%f34, %r38;
	mul.f32 	%f35, %f26, %f34;
	mul.f32 	%f36, %f35, 0f3F000000;
	sub.f32 	%f1, %f33, %f36;
	cvt.rn.f32.u32 	%f37, %r2;
	mul.f32 	%f38, %f26, %f37;
	sub.f32 	%f2, %f38, %f36;
	cvt.rn.f32.s32 	%f39, %r1;
	fma.rn.f32 	%f3, %f27, %f39, %f28;
	sub.f32 	%f40, %f1, %f30;
	mul.f32 	%f41, %f31, %f31;
	fma.rn.f32 	%f42, %f40, %f40, %f41;
	sqrt.rn.f32 	%f43, %f42;
	sub.f32 	%f44, %f2, %f30;
	fma.rn.f32 	%f45, %f44, %f44, %f41;
	sqrt.rn.f32 	%f46, %f45;
	add.f32 	%f47, %f43, %f46;
	div.rn.f32 	%f48, %f47, %f23;
	sub.f32 	%f49, %f3, %f48;
	abs.f32 	%f50, %f49;
	mul.f32 	%f51, %f29, 0f3F000000;
	setp.geu.f32 	%p1, %f50, %f51;
	@%p1 bra 	$L__BB3_12;
	setp.ge.s32 	%p2, %r3, %r25;
	setp.gt.u32 	%p3, %r3, %r2;
	setp.ge.s32 	%p4, %r1, %r28;
	or.pred  	%p5, %p2, %p4;
	or.pred  	%p6, %p5, %p3;
	@%p6 bra 	$L__BB3_12;
	mad.lo.s32 	%r39, %r25, %r3, %r2;
	mad.lo.s32 	%r40, %r3, %r3, %r3;
	shr.u32 	%r41, %r40, 1;
	sub.s32 	%r42, %r39, %r41;
	mad.lo.s32 	%r4, %r42, %r28, %r1;
	setp.lt.s32 	%p7, %r26, 1;
	mov.f32 	%f118, 0f00000000;
	@%p7 bra 	$L__BB3_11;
	cvta.to.global.u64 	%rd1, %rd3;
	mul.f32 	%f54, %f23, %f23;
	mul.f32 	%f55, %f54, %f3;
	mul.f32 	%f4, %f3, %f55;
	add.f32 	%f56, %f23, %f23;
	mul.f32 	%f5, %f56, %f3;
	add.s32 	%r5, %r27, -1;
	mul.lo.s32 	%r44, %r27, %r26;
	mad.lo.s32 	%r6, %r44, %r26, -2;
	neg.s32 	%r7, %r26;
	add.s32 	%r8, %r44, %r27;
	mov.f32 	%f118, 0f00000000;
	mov.b32 	%r54, 0;
$L__BB3_4:
	cvt.rn.f32.u32 	%f57, %r54;
	fma.rn.f32 	%f58, %f21, %f57, %f24;
	sub.f32 	%f59, %f58, %f1;
	mul.f32 	%f7, %f59, %f59;
	sub.f32 	%f60, %f58, %f2;
	mul.f32 	%f8, %f60, %f60;
	add.s32 	%r57, %r7, %r54;
	mul.lo.s32 	%r55, %r8, %r54;
	mov.b32 	%r56, 0;
	mov.u32 	%r58, %r54;
$L__BB3_5:
	cvt.rn.f32.u32 	%f61, %r58;
	fma.rn.f32 	%f62, %f21, %f61, %f24;
	sub.f32 	%f63, %f62, %f2;
	mul.f32 	%f10, %f63, %f63;
	add.f32 	%f64, %f4, %f10;
	sub.f32 	%f65, %f64, %f7;
	div.rn.f32 	%f66, %f65, %f5;
	mul.f32 	%f67, %f66, %f66;
	sub.f32 	%f11, %f67, %f10;
	sub.f32 	%f68, %f62, %f1;
	mul.f32 	%f12, %f68, %f68;
	add.f32 	%f69, %f4, %f8;
	sub.f32 	%f70, %f69, %f12;
	div.rn.f32 	%f71, %f70, %f5;
	mul.f32 	%f72, %f71, %f71;
	sub.f32 	%f73, %f72, %f8;
	setp.ltu.f32 	%p8, %f11, 0f00000000;
	setp.ltu.f32 	%p9, %f73, 0f00000000;
	or.pred  	%p10, %p8, %p9;
	@%p10 bra 	$L__BB3_9;
	sqrt.rn.f32 	%f14, %f11;
	sub.f32 	%f74, %f14, %f25;
	div.rn.f32 	%f75, %f74, %f22;
	cvt.rmi.f32.f32 	%f76, %f75;
	cvt.rzi.s32.f32 	%r46, %f76;
	sqrt.rn.f32 	%f15, %f73;
	sub.f32 	%f77, %f15, %f25;
	div.rn.f32 	%f78, %f77, %f22;
	cvt.rmi.f32.f32 	%f79, %f78;
	cvt.rzi.s32.f32 	%r47, %f79;
	min.s32 	%r48, %r46, %r47;
	setp.lt.s32 	%p11, %r48, 1;
	max.s32 	%r49, %r46, %r47;
	setp.ge.s32 	%p12, %r49, %r5;
	or.pred  	%p13, %p12, %p11;
	@%p13 bra 	$L__BB3_9;
	fma.rn.f32 	%f80, %f14, %f14, %f7;
	sqrt.rn.f32 	%f81, %f80;
	fma.rn.f32 	%f82, %f14, %f14, %f10;
	sqrt.rn.f32 	%f83, %f82;
	fma.rn.f32 	%f84, %f15, %f15, %f12;
	sqrt.rn.f32 	%f85, %f84;
	fma.rn.f32 	%f86, %f15, %f15, %f8;
	sqrt.rn.f32 	%f87, %f86;
	mul.f32 	%f16, %f81, %f83;
	mul.f32 	%f17, %f85, %f87;
	add.s32 	%r18, %r46, %r55;
	add.s32 	%r19, %r47, %r55;
	min.s32 	%r50, %r18, %r19;
	setp.lt.s32 	%p14, %r50, 1;
	max.s32 	%r51, %r18, %r19;
	setp.ge.s32 	%p15, %r51, %r6;
	or.pred  	%p16, %p15, %p14;
	@%p16 bra 	$L__BB3_9;
	add.s32 	%r52, %r19, 1;
	add.s32 	%r53, %r18, 1;
	sqrt.rn.f32 	%f88, %f17;
	rcp.rn.f32 	%f89, %f88;
	sqrt.rn.f32 	%f90, %f16;
	rcp.rn.f32 	%f91, %f90;
	mul.wide.u32 	%rd4, %r18, 4;
	add.s64 	%rd5, %rd1, %rd4;
	ld.global.f32 	%f92, [%rd5];
	mul.wide.s32 	%rd6, %r53, 4;
	add.s64 	%rd7, %rd1, %rd6;
	ld.global.f32 	%f93, [%rd7];
	sub.f32 	%f94, %f93, %f92;
	div.rn.f32 	%f95, %f94, %f22;
	cvt.rn.f32.u32 	%f96, %r46;
	mul.f32 	%f97, %f22, %f96;
	sub.f32 	%f98, %f14, %f97;
	fma.rn.f32 	%f99, %f98, %f95, %f92;
	mul.f32 	%f100, %f91, %f99;
	mul.wide.u32 	%rd8, %r19, 4;
	add.s64 	%rd9, %rd1, %rd8;
	ld.global.f32 	%f101, [%rd9];
	mul.wide.s32 	%rd10, %r52, 4;
	add.s64 	%rd11, %rd1, %rd10;
	ld.global.f32 	%f102, [%rd11];
	sub.f32 	%f103, %f102, %f101;
	div.rn.f32 	%f104, %f103, %f22;
	cvt.rn.f32.u32 	%f105, %r47;
	mul.f32 	%f106, %f22, %f105;
	sub.f32 	%f107, %f15, %f106;
	fma.rn.f32 	%f108, %f107, %f104, %f101;
	setp.eq.s32 	%p17, %r56, 0;
	fma.rn.f32 	%f109, %f89, %f108, %f100;
	selp.f32 	%f110, %f100, %f109, %p17;
	add.f32 	%f118, %f118, %f110;
$L__BB3_9:
	add.s32 	%r58, %r58, 1;
	add.s32 	%r57, %r57, 1;
	setp.ne.s32 	%p18, %r57, 0;
	add.s32 	%r56, %r56, 1;
	add.s32 	%r55, %r55, %r27;
	@%p18 bra 	$L__BB3_5;
	add.s32 	%r54, %r54, 1;
	setp.ne.s32 	%p19, %r54, %r26;
	@%p19 bra 	$L__BB3_4;
$L__BB3_11:
	ld.param.u64 	%rd15, [_Z14BP_DAS_INV_HMCPfPKfiiiifffffffffff_param_0];
	mul.f32 	%f111, %f21, %f118;
	mul.f32 	%f112, %f21, %f111;
	mul.f32 	%f113, %f112, 0f3F000000;
	div.rn.f32 	%f114, %f113, 0f40490FD8;
	div.rn.f32 	%f115, %f114, %f23;
	cvta.to.global.u64 	%rd12, %rd15;
	mul.wide.s32 	%rd13, %r4, 4;
	add.s64 	%rd14, %rd12, %rd13;
	st.global.f32 	[%rd14], %f115;
$L__BB3_12:
	ret;

}


// ===== COMPILED SASS (sm_100) =====

	.target	sm_100

	.elftype	@"ET_EXEC"


//--------------------- .note.nv.tkinfo           --------------------------
	.section	.note.nv.tkinfo,"",@"SHT_NOTE"
	.sectionflags	@"SHF_NOTE_NV_TKINFO"
	.tkinfo
        /*0018*/ 	.word	0x00000002
        /*0030*/ 	.string	""
        /*0030*/ 	.string	"ptxas"
        /*0030*/ 	.string	"Cuda compilation tools, release 13.0, V13.0.88"
        /*0030*/ 	.string	"Build cuda_13.0.r13.0/compiler.36424714_0"
        /*0030*/ 	.string	"-arch sm_100 -m 64 "



//--------------------- .note.nv.cuinfo           --------------------------
	.section	.note.nv.cuinfo,"",@"SHT_NOTE"
	.sectionflags	@"SHF_NOTE_NV_CUINFO"
        /*0018*/ 	.short	0x0002
        /*001a*/ 	.short	0x0064
        /*001c*/ 	.short	0x0082
	.zero		2


//--------------------- .nv.info                  --------------------------
	.section	.nv.info,"",@"SHT_CUDA_INFO"
	.align	4


	//----- nvinfo : EIATTR_REGCOUNT
	.align		4
        /*0000*/ 	.byte	0x04, 0x2f
        /*0002*/ 	.short	(.L_1 - .L_0)
	.align		4
.L_0:
        /*0004*/ 	.word	index@(_Z22BP_DAS_FWD_FMC_complexP6float2PKS_iiiifffffffff)
        /*0008*/ 	.word	0x00000024


	//----- nvinfo : EIATTR_FRAME_SIZE
	.align		4
.L_1:
        /*000c*/ 	.byte	0x04, 0x11
        /*000e*/ 	.short	(.L_3 - .L_2)
	.align		4
.L_2:
        /*0010*/ 	.word	index@($__internal_11_$__cuda_sm3x_div_rn_noftz_f32_slowpath)
        /*0014*/ 	.word	0x00000000


	//----- nvinfo : EIATTR_FRAME_SIZE
	.align		4
.L_3:
        /*0018*/ 	.byte	0x04, 0x11
        /*001a*/ 	.short	(.L_5 - .L_4)
	.align		4
.L_4:
        /*001c*/ 	.word	index@($__internal_10_$__cuda_sm20_sqrt_rn_f32_slowpath)
        /*0020*/ 	.word	0x00000000


	//----- nvinfo : EIATTR_FRAME_SIZE
	.align		4
.L_5:
        /*0024*/ 	.byte	0x04, 0x11
        /*0026*/ 	.short	(.L_7 - .L_6)
	.align		4
.L_6:
        /*0028*/ 	.word	index@($__internal_9_$__cuda_sm20_rcp_rn_f32_slowpath)
        /*002c*/ 	.word	0x00000000


	//----- nvinfo : EIATTR_FRAME_SIZE
	.align		4
.L_7:
        /*0030*/ 	.byte	0x04, 0x11
        /*0032*/ 	.short	(.L_9 - .L_8)
	.align		4
.L_8:
        /*0034*/ 	.word	index@(_Z22BP_DAS_FWD_FMC_complexP6float2PKS_iiiifffffffff)
        /*0038*/ 	.word	0x00000000


	//----- nvinfo : EIATTR_REGCOUNT
	.align		4
.L_9:
        /*003c*/ 	.byte	0x04, 0x2f
        /*003e*/ 	.short	(.L_11 - .L_10)
	.align		4
.L_10:
        /*0040*/ 	.word	index@(_Z22BP_DAS_FWD_HMC_complexP6float2PKS_iiiifffffffff)
        /*0044*/ 	.word	0x0000002d


	//----- nvinfo : EIATTR_FRAME_SIZE
	.align		4
.L_11:
        /*0048*/ 	.byte	0x04, 0x11
        /*004a*/ 	.short	(.L_13 - .L_12)
	.align		4
.L_12:
        /*004c*/ 	.word	index@($__internal_8_$__cuda_sm3x_div_rn_noftz_f32_slowpath)
        /*0050*/ 	.word	0x00000000


	//----- nvinfo : EIATTR_FRAME_SIZE
	.align		4
.L_13:
        /*0054*/ 	.byte	0x04, 0x11
        /*0056*/ 	.short	(.L_15 - .L_14)
	.align		4
.L_14:
        /*0058*/ 	.word	index@($__internal_7_$__cuda_sm20_sqrt_rn_f32_slowpath)
        /*005c*/ 	.word	0x00000000


	//----- nvinfo : EIATTR_FRAME_SIZE
	.align		4
.L_15:
        /*0060*/ 	.byte	0x04, 0x11
        /*0062*/ 	.short	(.L_17 - .L_16)
	.align		4
.L_16:
        /*0064*/ 	.word	index@($__internal_6_$__cuda_sm20_rcp_rn_f32_slowpath)
        /*0068*/ 	.word	0x00000000


	//----- nvinfo : EIATTR_FRAME_SIZE
	.align		4
.L_17:
        /*006c*/ 	.byte	0x04, 0x11
        /*006e*/ 	.short	(.L_19 - .L_18)
	.align		4
.L_18:
        /*0070*/ 	.word	index@(_Z22BP_DAS_FWD_HMC_complexP6float2PKS_iiiifffffffff)
        /*0074*/ 	.word	0x00000000


	//----- nvinfo : EIATTR_REGCOUNT
	.align		4
.L_19:
        /*0078*/ 	.byte	0x04, 0x2f
        /*007a*/ 	.short	(.L_21 - .L_20)
	.align		4
.L_20:
        /*007c*/ 	.word	index@(_Z14BP_DAS_INV_FMCPfPKfiiiifffffffffff)
        /*0080*/ 	.word	0x00000020


	//----- nvinfo : EIATTR_FRAME_SIZE
	.align		4
.L_21:
        /*0084*/ 	.byte	0x04, 0x11
        /*0086*/ 	.short	(.L_23 - .L_22)
	.align		4
.L_22:
        /*0088*/ 	.word	index@($__internal_5_$__cuda_sm3x_div_rn_noftz_f32_slowpath)
        /*008c*/ 	.word	0x00000000


	//----- nvinfo : EIATTR_FRAME_SIZE
	.align		4
.L_23:
        /*0090*/ 	.byte	0x04, 0x11
        /*0092*/ 	.short	(.L_25 - .L_24)
	.align		4
.L_24:
        /*0094*/ 	.word	index@($__internal_4_$__cuda_sm20_sqrt_rn_f32_slowpath)
        /*0098*/ 	.word	0x00000000


	//----- nvinfo : EIATTR_FRAME_SIZE
	.align		4
.L_25:
        /*009c*/ 	.byte	0x04, 0x11
        /*009e*/ 	.short	(.L_27 - .L_26)
	.align		4
.L_26:
        /*00a0*/ 	.word	index@($__internal_3_$__cuda_sm20_rcp_rn_f32_slowpath)
        /*00a4*/ 	.word	0x00000000


	//----- nvinfo : EIATTR_FRAME_SIZE
	.align		4
.L_27:
        /*00a8*/ 	.byte	0x04, 0x11
        /*00aa*/ 	.short	(.L_29 - .L_28)
	.align		4
.L_28:
        /*00ac*/ 	.word	index@(_Z14BP_DAS_INV_FMCPfPKfiiiifffffffffff)
        /*00b0*/ 	.word	0x00000000


	//----- nvinfo : EIATTR_REGCOUNT
	.align		4
.L_29:
        /*00b4*/ 	.byte	0x04, 0x2f
        /*00b6*/ 	.short	(.L_31 - .L_30)
	.align		4
.L_30:
        /*00b8*/ 	.word	index@(_Z14BP_DAS_INV_HMCPfPKfiiiifffffffffff)
        /*00bc*/ 	.word	0x00000020


	//----- nvinfo : EIATTR_FRAME_SIZE
	.align		4
.L_31:
        /*00c0*/ 	.byte	0x04, 0x11
        /*00c2*/ 	.short	(.L_33 - .L_32)
	.align		4
.L_32:
        /*00c4*/ 	.word	index@($__internal_2_$__cuda_sm3x_div_rn_noftz_f32_slowpath)
        /*00c8*/ 	.word	0x00000000


	//----- nvinfo : EIATTR_FRAME_SIZE
	.align		4
.L_33:
        /*00cc*/ 	.byte	0x04, 0x11
        /*00ce*/ 	.short	(.L_35 - .L_34)
	.align		4
.L_34:
        /*00d0*/ 	.word	index@($__internal_1_$__cuda_sm20_sqrt_rn_f32_slowpath)
        /*00d4*/ 	.word	0x00000000


	//----- nvinfo : EIATTR_FRAME_SIZE
	.align		4
.L_35:
        /*00d8*/ 	.byte	0x04, 0x11
        /*00da*/ 	.short	(.L_37 - .L_36)
	.align		4
.L_36:
        /*00dc*/ 	.word	index@($__internal_0_$__cuda_sm20_rcp_rn_f32_slowpath)
        /*00e0*/ 	.word	0x00000000


	//----- nvinfo : EIATTR_FRAME_SIZE
	.align		4
.L_37:
        /*00e4*/ 	.byte	0x04, 0x11
        /*00e6*/ 	.short	(.L_39 - .L_38)
	.align		4
.L_38:
        /*00e8*/ 	.word	index@(_Z14BP_DAS_INV_HMCPfPKfiiiifffffffffff)
        /*00ec*/ 	.word	0x00000000


	//----- nvinfo : EIATTR_MIN_STACK_SIZE
	.align		4
.L_39:
        /*00f0*/ 	.byte	0x04, 0x12
        /*00f2*/ 	.short	(.L_41 - .L_40)
	.align		4
.L_40:
        /*00f4*/ 	.word	index@(_Z14BP_DAS_INV_HMCPfPKfiiiifffffffffff)
        /*00f8*/ 	.word	0x00000000


	//----- nvinfo : EIATTR_MIN_STACK_SIZE
	.align		4
.L_41:
        /*00fc*/ 	.byte	0x04, 0x12
        /*00fe*/ 	.short	(.L_43 - .L_42)
	.align		4
.L_42:
        /*0100*/ 	.word	index@(_Z14BP_DAS_INV_FMCPfPKfiiiifffffffffff)
        /*0104*/ 	.word	0x00000000


	//----- nvinfo : EIATTR_MIN_STACK_SIZE
	.align		4
.L_43:
        /*0108*/ 	.byte	0x04, 0x12
        /*010a*/ 	.short	(.L_45 - .L_44)
	.align		4
.L_44:
        /*010c*/ 	.word	index@(_Z22BP_DAS_FWD_HMC_complexP6float2PKS_iiiifffffffff)
        /*0110*/ 	.word	0x00000000


	//----- nvinfo : EIATTR_MIN_STACK_SIZE
	.align		4
.L_45:
        /*0114*/ 	.byte	0x04, 0x12
        /*0116*/ 	.short	(.L_47 - .L_46)
	.align		4
.L_46:
        /*0118*/ 	.word	index@(_Z22BP_DAS_FWD_FMC_complexP6float2PKS_iiiifffffffff)
        /*011c*/ 	.word	0x00000000
.L_47:


//--------------------- .nv.compat                --------------------------
	.section	.nv.compat,"",@"SHT_CUDA_COMPAT_INFO"
	.align	4
        /*0000*/ 	.byte	0x02, 0x09, 0x00, 0x00, 0x02, 0x02, 0x01, 0x00, 0x02, 0x05, 0x05, 0x00, 0x03, 0x07, 0x01, 0x01
        /*0010*/ 	.byte	0x02, 0x03, 0x00, 0x00, 0x02, 0x06, 0x01, 0x00, 0x04, 0x0b, 0x08, 0x00, 0x01, 0x00, 0x00, 0x00
        /*0020*/ 	.byte	0x00, 0x00, 0x00, 0x00


//--------------------- .nv.info._Z14BP_DAS_INV_HMCPfPKfiiiifffffffffff --------------------------
	.section	.nv.info._Z14BP_DAS_INV_HMCPfPKfiiiifffffffffff,"",@"SHT_CUDA_INFO"
	.sectionflags	@""
	.align	4


	//----- nvinfo : EIATTR_CUDA_API_VERSION
	.align		4
        /*0000*/ 	.byte	0x04, 0x37
        /*0002*/ 	.short	(.L_49 - .L_48)
.L_48:
        /*0004*/ 	.word	0x00000082


	//----- nvinfo : EIATTR_KPARAM_INFO
	.align		4
.L_49:
        /*0008*/ 	.byte	0x04, 0x17
        /*000a*/ 	.short	(.L_51 - .L_50)
.L_50:
        /*000c*/ 	.word	0x00000000
        /*0010*/ 	.short	0x0010
        /*0012*/ 	.short	0x0048
        /*0014*/ 	.byte	0x00, 0xf0, 0x11, 0x00


	//----- nvinfo : EIATTR_KPARAM_INFO
	.align		4
.L_51:
        /*0018*/ 	.byte	0x04, 0x17
        /*001a*/ 	.short	(.L_53 - .L_52)
.L_52:
        /*001c*/ 	.word	0x00000000
        /*0020*/ 	.short	0x000f
        /*0022*/ 	.short	0x0044
        /*0024*/ 	.byte	0x00, 0xf0, 0x11, 0x00


	//----- nvinfo : EIATTR_KPARAM_INFO
	.align		4
.L_53:
        /*0028*/ 	.byte	0x04, 0x17
        /*002a*/ 	.short	(.L_55 - .L_54)
.L_54:
        /*002c*/ 	.word	0x00000000
        /*0030*/ 	.short	0x000e
        /*0032*/ 	.short	0x0040
        /*0034*/ 	.byte	0x00, 0xf0, 0x11, 0x00


	//----- nvinfo : EIATTR_KPARAM_INFO
	.align		4
.L_55:
        /*0038*/ 	.byte	0x04, 0x17
        /*003a*/ 	.short	(.L_57 - .L_56)
.L_56:
        /*003c*/ 	.word	0x00000000
        /*0040*/ 	.short	0x000d
        /*0042*/ 	.short	0x003c
        /*0044*/ 	.byte	0x00, 0xf0, 0x11, 0x00


	//----- nvinfo : EIATTR_KPARAM_INFO
	.align		4
.L_57:
        /*0048*/ 	.byte	0x04, 0x17
        /*004a*/ 	.short	(.L_59 - .L_58)
.L_58:
        /*004c*/ 	.word	0x00000000
        /*0050*/ 	.short	0x000c
        /*0052*/ 	.short	0x0038
        /*0054*/ 	.byte	0x00, 0xf0, 0x11, 0x00


	//----- nvinfo : EIATTR_KPARAM_INFO
	.align		4
.L_59:
        /*0058*/ 	.byte	0x04, 0x17
        /*005a*/ 	.short	(.L_61 - .L_60)
.L_60:
        /*005c*/ 	.word	0x00000000
        /*0060*/ 	.short	0x000b
        /*0062*/ 	.short	0x0034
        /*0064*/ 	.byte	0x00, 0xf0, 0x11, 0x00


	//----- nvinfo : EIATTR_KPARAM_INFO
	.align		4
.L_61:
        /*0068*/ 	.byte	0x04, 0x17
        /*006a*/ 	.short	(.L_63 - .L_62)
.L_62:
        /*006c*/ 	.word	0x00000000
        /*0070*/ 	.short	0x000a
        /*0072*/ 	.short	0x0030
        /*0074*/ 	.byte	0x00, 0xf0, 0x11, 0x00


	//----- nvinfo : EIATTR_KPARAM_INFO
	.align		4
.L_63:
        /*0078*/ 	.byte	0x04, 0x17
        /*007a*/ 	.short	(.L_65 - .L_64)
.L_64:
        /*007c*/ 	.word	0x00000000
        /*0080*/ 	.short	0x0009
        /*0082*/ 	.short	0x002c
        /*0084*/ 	.byte	0x00, 0xf0, 0x11, 0x00


	//----- nvinfo : EIATTR_KPARAM_INFO
	.align		4
.L_65:
        /*0088*/ 	.byte	0x04, 0x17
        /*008a*/ 	.short	(.L_67 - .L_66)
.L_66:
        /*008c*/ 	.word	0x00000000
        /*0090*/ 	.short	0x0008
        /*0092*/ 	.short	0x0028
        /*0094*/ 	.byte	0x00, 0xf0, 0x11, 0x00


	//----- nvinfo : EIATTR_KPARAM_INFO
	.align		4
.L_67:
        /*0098*/ 	.byte	0x04, 0x17
        /*009a*/ 	.short	(.L_69 - .L_68)
.L_68:
        /*009c*/ 	.word	0x00000000
        /*00a0*/ 	.short	0x0007
        /*00a2*/ 	.short	0x0024
        /*00a4*/ 	.byte	0x00, 0xf0, 0x11, 0x00


	//----- nvinfo : EIATTR_KPARAM_INFO
	.align		4
.L_69:
        /*00a8*/ 	.byte	0x04, 0x17
        /*00aa*/ 	.short	(.L_71 - .L_70)
.L_70:
        /*00ac*/ 	.word	0x00000000
        /*00b0*/ 	.short	0x0006
        /*00b2*/ 	.short	0x0020
        /*00b4*/ 	.byte	0x00, 0xf0, 0x11, 0x00


	//----- nvinfo : EIATTR_KPARAM_INFO
	.align		4
.L_71:
        /*00b8*/ 	.byte	0x04, 0x17
        /*00ba*/ 	.short	(.L_73 - .L_72)
.L_72:
        /*00bc*/ 	.word	0x00000000
        /*00c0*/ 	.short	0x0005
        /*00c2*/ 	.short	0x001c
        /*00c4*/ 	.byte	0x00, 0xf0, 0x11, 0x00


	//----- nvinfo : EIATTR_KPARAM_INFO
	.align		4
.L_73:
        /*00c8*/ 	.byte	0x04, 0x17
        /*00ca*/ 	.short	(.L_75 - .L_74)
.L_74:
        /*00cc*/ 	.word	0x00000000
        /*00d0*/ 	.short	0x0004
        /*00d2*/ 	.short	0x0018
        /*00d4*/ 	.byte	0x00, 0xf0, 0x11, 0x00


	//----- nvinfo : EIATTR_KPARAM_INFO
	.align		4
.L_75:
        /*00d8*/ 	.byte	0x04, 0x17
        /*00da*/ 	.short	(.L_77 - .L_76)
.L_76:
        /*00dc*/ 	.word	0x00000000
        /*00e0*/ 	.short	0x0003
        /*00e2*/ 	.short	0x0014
        /*00e4*/ 	.byte	0x00, 0xf0, 0x11, 0x00


	//----- nvinfo : EIATTR_KPARAM_INFO
	.align		4
.L_77:
        /*00e8*/ 	.byte	0x04, 0x17
        /*00ea*/ 	.short	(.L_79 - .L_78)
.L_78:
        /*00ec*/ 	.word	0x00000000
        /*00f0*/ 	.short	0x0002
        /*00f2*/ 	.short	0x0010
        /*00f4*/ 	.byte	0x00, 0xf0, 0x11, 0x00


	//----- nvinfo : EIATTR_KPARAM_INFO
	.align		4
.L_79:
        /*00f8*/ 	.byte	0x04, 0x17
        /*00fa*/ 	.short	(.L_81 - .L_80)
.L_80:
        /*00fc*/ 	.word	0x00000000
        /*0100*/ 	.short	0x0001
        /*0102*/ 	.short	0x0008
        /*0104*/ 	.byte	0x00, 0xf5, 0x21, 0x00


	//----- nvinfo : EIATTR_KPARAM_INFO
	.align		4
.L_81:
        /*0108*/ 	.byte	0x04, 0x17
        /*010a*/ 	.short	(.L_83 - .L_82)
.L_82:
        /*010c*/ 	.word	0x00000000
        /*0110*/ 	.short	0x0000
        /*0112*/ 	.short	0x0000
        /*0114*/ 	.byte	0x00, 0xf5, 0x21, 0x00


	//----- nvinfo : EIATTR_SPARSE_MMA_MASK
	.align		4
.L_83:
        /*0118*/ 	.byte	0x03, 0x50
        /*011a*/ 	.short	0x0000


	//----- nvinfo : EIATTR_MAXREG_COUNT
	.align		4
        /*011c*/ 	.byte	0x03, 0x1b
        /*011e*/ 	.short	0x00ff


	//----- nvinfo : EIATTR_MERCURY_ISA_VERSION
	.align		4
        /*0120*/ 	.byte	0x03, 0x5f
        /*0122*/ 	.short	0x0101


	//----- nvinfo : EIATTR_VRC_CTA_INIT_COUNT
	.align		4
        /*0124*/ 	.byte	0x02, 0x4a
	.zero		1
	.zero		1


	//----- nvinfo : EIATTR_EXIT_INSTR_OFFSETS
	.align		4
        /*0128*/ 	.byte	0x04, 0x1c
        /*012a*/ 	.short	(.L_85 - .L_84)


	//   ....[0]....
.L_84:
        /*012c*/ 	.word	0x00000520


	//   ....[1]....
        /*0130*/ 	.word	0x00000580


	//   ....[2]....
        /*0134*/ 	.word	0x00001d70


	//----- nvinfo : EIATTR_CRS_STACK_SIZE
	.align		4
.L_85:
        /*0138*/ 	.byte	0x04, 0x1e
        /*013a*/ 	.short	(.L_87 - .L_86)
.L_86:
        /*013c*/ 	.word	0x00000000


	//----- nvinfo : EIATTR_CBANK_PARAM_SIZE
	.align		4
.L_87:
        /*0140*/ 	.byte	0x03, 0x19
        /*0142*/ 	.short	0x004c


	//----- nvinfo : EIATTR_PARAM_CBANK
	.align		4
        /*0144*/ 	.byte	0x04, 0x0a
        /*0146*/ 	.short	(.L_89 - .L_88)
	.align		4
.L_88:
        /*0148*/ 	.word	index@(.nv.constant0._Z14BP_DAS_INV_HMCPfPKfiiiifffffffffff)
        /*014c*/ 	.short	0x0380
        /*014e*/ 	.short	0x004c


	//----- nvinfo : EIATTR_SW_WAR
	.align		4
.L_89:
        /*0150*/ 	.byte	0x04, 0x36
        /*0152*/ 	.short	(.L_91 - .L_90)
.L_90:
        /*0154*/ 	.word	0x00000008
.L_91:


//--------------------- .nv.info._Z14BP_DAS_INV_FMCPfPKfiiiifffffffffff --------------------------
	.section	.nv.info._Z14BP_DAS_INV_FMCPfPKfiiiifffffffffff,"",@"SHT_CUDA_INFO"
	.sectionflags	@""
	.align	4


	//----- nvinfo : EIATTR_CUDA_API_VERSION
	.align		4
        /*0000*/ 	.byte	0x04, 0x37
        /*0002*/ 	.short	(.L_93 - .L_92)
.L_92:
        /*0004*/ 	.word	0x00000082


	//----- nvinfo : EIATTR_KPARAM_INFO
	.align		4
.L_93:
        /*0008*/ 	.byte	0x04, 0x17
        /*000a*/ 	.short	(.L_95 - .L_94)
.L_94:
        /*000c*/ 	.word	0x00000000
        /*0010*/ 	.short	0x0010
        /*0012*/ 	.short	0x0048
        /*0014*/ 	.byte	0x00, 0xf0, 0x11, 0x00


	//----- nvinfo : EIATTR_KPARAM_INFO
	.align		4
.L_95:
        /*0018*/ 	.byte	0x04, 0x17
        /*001a*/ 	.short	(.L_97 - .L_96)
.L_96:
        /*001c*/ 	.word	0x00000000
        /*0020*/ 	.short	0x000f
        /*0022*/ 	.short	0x0044
        /*0024*/ 	.byte	0x00, 0xf0, 0x11, 0x00


	//----- nvinfo : EIATTR_KPARAM_INFO
	.align		4
.L_97:
        /*0028*/ 	.byte	0x04, 0x17
        /*002a*/ 	.short	(.L_99 - .L_98)
.L_98:
        /*002c*/ 	.word	0x00000000
        /*0030*/ 	.short	0x000e
        /*0032*/ 	.short	0x0040
        /*0034*/ 	.byte	0x00, 0xf0, 0x11, 0x00


	//----- nvinfo : EIATTR_KPARAM_INFO
	.align		4
.L_99:
        /*0038*/ 	.byte	0x04, 0x17
        /*003a*/ 	.short	(.L_101 - .L_100)
.L_100:
        /*003c*/ 	.word	0x00000000
        /*0040*/ 	.short	0x000d
        /*0042*/ 	.short	0x003c
        /*0044*/ 	.byte	0x00, 0xf0, 0x11, 0x00


	//----- nvinfo : EIATTR_KPARAM_INFO
	.align		4
.L_101:
        /*0048*/ 	.byte	0x04, 0x17
        /*004a*/ 	.short	(.L_103 - .L_102)
.L_102:
        /*004c*/ 	.word	0x00000000
        /*0050*/ 	.short	0x000c
        /*0052*/ 	.short	0x0038
        /*0054*/ 	.byte	0x00, 0xf0, 0x11, 0x00


	//----- nvinfo : EIATTR_KPARAM_INFO
	.align		4
.L_103:
        /*0058*/ 	.byte	0x04, 0x17
        /*005a*/ 	.short	(.L_105 - .L_104)
.L_104:
        /*005c*/ 	.word	0x00000000
        /*0060*/ 	.short	0x000b
        /*0062*/ 	.short	0x0034
        /*0064*/ 	.byte	0x00, 0xf0, 0x11, 0x00


	//----- nvinfo : EIATTR_KPARAM_INFO
	.align		4
.L_105:
        /*0068*/ 	.byte	0x04, 0x17
        /*006a*/ 	.short	(.L_107 - .L_106)
.L_106:
        /*006c*/ 	.word	0x00000000
        /*0070*/ 	.short	0x000a
        /*0072*/ 	.short	0x0030
        /*0074*/ 	.byte	0x00, 0xf0, 0x11, 0x00


	//----- nvinfo : EIATTR_KPARAM_INFO
	.align		4
.L_107:
        /*0078*/ 	.byte	0x04, 0x17
        /*007a*/ 	.short	(.L_109 - .L_108)
.L_108:
        /*007c*/ 	.word	0x00000000
        /*0080*/ 	.short	0x0009
        /*0082*/ 	.short	0x002c
        /*0084*/ 	.byte	0x00, 0xf0, 0x11, 0x00


	//----- nvinfo : EIATTR_KPARAM_INFO
	.align		4
.L_109:
        /*0088*/ 	.byte	0x04, 0x17
        /*008a*/ 	.short	(.L_111 - .L_110)
.L_110:
        /*008c*/ 	.word	0x00000000
        /*0090*/ 	.short	0x0008
        /*0092*/ 	.short	0x0028
        /*0094*/ 	.byte	0x00, 0xf0, 0x11, 0x00


	//----- nvinfo : EIATTR_KPARAM_INFO
	.align		4
.L_111:
        /*0098*/ 	.byte	0x04, 0x17
        /*009a*/ 	.short	(.L_113 - .L_112)
.L_112:
        /*009c*/ 	.word	0x00000000
        /*00a0*/ 	.short	0x0007
        /*00a2*/ 	.short	0x0024
        /*00a4*/ 	.byte	0x00, 0xf0, 0x11, 0x00


	//----- nvinfo : EIATTR_KPARAM_INFO
	.align		4
.L_113:
        /*00a8*/ 	.byte	0x04, 0x17
        /*00aa*/ 	.short	(.L_115 - .L_114)
.L_114:
        /*00ac*/ 	.word	0x00000000
        /*00b0*/ 	.short	0x0006
        /*00b2*/ 	.short	0x0020
        /*00b4*/ 	.byte	0x00, 0xf0, 0x11, 0x00


	//----- nvinfo : EIATTR_KPARAM_INFO
	.align		4
.L_115:
        /*00b8*/ 	.byte	0x04, 0x17
        /*00ba*/ 	.short	(.L_117 - .L_116)
.L_116:
        /*00bc*/ 	.word	0x00000000
        /*00c0*/ 	.short	0x0005
        /*00c2*/ 	.short	0x001c
        /*00c4*/ 	.byte	0x00, 0xf0, 0x11, 0x00


	//----- nvinfo : EIATTR_KPARAM_INFO
	.align		4
.L_117:
        /*00c8*/ 	.byte	0x04, 0x17
        /*00ca*/ 	.short	(.L_119 - .L_118)
.L_118:
        /*00cc*/ 	.word	0x00000000
        /*00d0*/ 	.short	0x0004
        /*00d2*/ 	.short	0x0018
        /*00d4*/ 	.byte	0x00, 0xf0, 0x11, 0x00


	//----- nvinfo : EIATTR_KPARAM_INFO
	.align		4
.L_119:
        /*00d8*/ 	.byte	0x04, 0x17
        /*00da*/ 	.short	(.L_121 - .L_120)
.L_120:
        /*00dc*/ 	.word	0x00000000
        /*00e0*/ 	.short	0x0003
        /*00e2*/ 	.short	0x0014
        /*00e4*/ 	.byte	0x00, 0xf0, 0x11, 0x00


	//----- nvinfo : EIATTR_KPARAM_INFO
	.align		4
.L_121:
        /*00e8*/ 	.byte	0x04, 0x17
        /*00ea*/ 	.short	(.L_123 - .L_122)
.L_122:
        /*00ec*/ 	.word	0x00000000
        /*00f0*/ 	.short	0x0002
        /*00f2*/ 	.short	0x0010
        /*00f4*/ 	.byte	0x00, 0xf0, 0x11, 0x00


	//----- nvinfo : EIATTR_KPARAM_INFO
	.align		4
.L_123:
        /*00f8*/ 	.byte	0x04, 0x17
        /*00fa*/ 	.short	(.L_125 - .L_124)
.L_124:
        /*00fc*/ 	.word	0x00000000
        /*0100*/ 	.short	0x0001
        /*0102*/ 	.short	0x0008
        /*0104*/ 	.byte	0x00, 0xf5, 0x21, 0x00


	//----- nvinfo : EIATTR_KPARAM_INFO
	.align		4
.L_125:
        /*0108*/ 	.byte	0x04, 0x17
        /*010a*/ 	.short	(.L_127 - .L_126)
.L_126:
        /*010c*/ 	.word	0x00000000
        /*0110*/ 	.short	0x0000
        /*0112*/ 	.short	0x0000
        /*0114*/ 	.byte	0x00, 0xf5, 0x21, 0x00


	//----- nvinfo : EIATTR_SPARSE_MMA_MASK
	.align		4
.L_127:
        /*0118*/ 	.byte	0x03, 0x50
        /*011a*/ 	.short	0x0000


	//----- nvinfo : EIATTR_MAXREG_COUNT
	.align		4
        /*011c*/ 	.byte	0x03, 0x1b
        /*011e*/ 	.short	0x00ff


	//----- nvinfo : EIATTR_MERCURY_ISA_VERSION
	.align		4
        /*0120*/ 	.byte	0x03, 0x5f
        /*0122*/ 	.short	0x0101


	//----- nvinfo : EIATTR_VRC_CTA_INIT_COUNT
	.align		4
        /*0124*/ 	.byte	0x02, 0x4a
	.zero		1
	.zero		1


	//----- nvinfo : EIATTR_EXIT_INSTR_OFFSETS
	.align		4
        /*0128*/ 	.byte	0x04, 0x1c
        /*012a*/ 	.short	(.L_129 - .L_128)


	//   ....[0]....
.L_128:
        /*012c*/ 	.word	0x00000520


	//   ....[1]....
        /*0130*/ 	.word	0x00000580


	//   ....[2]....
        /*0134*/ 	.word	0x00002770


	//----- nvinfo : EIATTR_CRS_STACK_SIZE
	.align		4
.L_129:
        /*0138*/ 	.byte	0x04, 0x1e
        /*013a*/ 	.short	(.L_131 - .L_130)
.L_130:
        /*013c*/ 	.word	0x00000000


	//----- nvinfo : EIATTR_CBANK_PARAM_SIZE
	.align		4
.L_131:
        /*0140*/ 	.byte	0x03, 0x19
        /*0142*/ 	.short	0x004c


	//----- nvinfo : EIATTR_PARAM_CBANK
	.align		4
        /*0144*/ 	.byte	0x04, 0x0a
        /*0146*/ 	.short	(.L_133 - .L_132)
	.align		4
.L_132:
        /*0148*/ 	.word	index@(.nv.constant0._Z14BP_DAS_INV_FMCPfPKfiiiifffffffffff)
        /*014c*/ 	.short	0x0380
        /*014e*/ 	.short	0x004c


	//----- nvinfo : EIATTR_SW_WAR
	.align		4
.L_133:
        /*0150*/ 	.byte	0x04, 0x36
        /*0152*/ 	.short	(.L_135 - .L_134)
.L_134:
        /*0154*/ 	.word	0x00000008
.L_135:


//--------------------- .nv.info._Z22BP_DAS_FWD_HMC_complexP6float2PKS_iiiifffffffff --------------------------
	.section	.nv.info._Z22BP_DAS_FWD_HMC_complexP6float2PKS_iiiifffffffff,"",@"SHT_CUDA_INFO"
	.sectionflags	@""
	.align	4


	//----- nvinfo : EIATTR_CUDA_API_VERSION
	.align		4
        /*0000*/ 	.byte	0x04, 0x37
        /*0002*/ 	.short	(.L_137 - .L_136)
.L_136:
        /*0004*/ 	.word	0x00000082


	//----- nvinfo : EIATTR_KPARAM_INFO
	.align		4
.L_137:
        /*0008*/ 	.byte	0x04, 0x17
        /*000a*/ 	.short	(.L_139 - .L_138)
.L_138:
        /*000c*/ 	.word	0x00000000
        /*0010*/ 	.short	0x000e
        /*0012*/ 	.short	0x0040
        /*0014*/ 	.byte	0x00, 0xf0, 0x11, 0x00


	//----- nvinfo : EIATTR_KPARAM_INFO
	.align		4
.L_139:
        /*0018*/ 	.byte	0x04, 0x17
        /*001a*/ 	.short	(.L_141 - .L_140)
.L_140:
        /*001c*/ 	.word	0x00000000
        /*0020*/ 	.short	0x000d
        /*0022*/ 	.short	0x003c
        /*0024*/ 	.byte	0x00, 0xf0, 0x11, 0x00


	//----- nvinfo : EIATTR_KPARAM_INFO
	.align		4
.L_141:
        /*0028*/ 	.byte	0x04, 0x17
        /*002a*/ 	.short	(.L_143 - .L_142)
.L_142:
        /*002c*/ 	.word	0x00000000
        /*0030*/ 	.short	0x000c
        /*0032*/ 	.short	0x0038
        /*0034*/ 	.byte	0x00, 0xf0, 0x11, 0x00


	//----- nvinfo : EIATTR_KPARAM_INFO
	.align		4
.L_143:
        /*0038*/ 	.byte	0x04, 0x17
        /*003a*/ 	.short	(.L_145 - .L_144)
.L_144:
        /*003c*/ 	.word	0x00000000
        /*0040*/ 	.short	0x000b
        /*0042*/ 	.short	0x0034
        /*0044*/ 	.byte	0x00, 0xf0, 0x11, 0x00


	//----- nvinfo : EIATTR_KPARAM_INFO
	.align		4
.L_145:
        /*0048*/ 	.byte	0x04, 0x17
        /*004a*/ 	.short	(.L_147 - .L_146)
.L_146:
        /*004c*/ 	.word	0x00000000
        /*0050*/ 	.short	0x000a
        /*0052*/ 	.short	0x0030
        /*0054*/ 	.byte	0x00, 0xf0, 0x11, 0x00


	//----- nvinfo : EIATTR_KPARAM_INFO
	.align		4
.L_147:
        /*0058*/ 	.byte	0x04, 0x17
        /*005a*/ 	.short	(.L_149 - .L_148)
.L_148:
        /*005c*/ 	.word	0x00000000
        /*0060*/ 	.short	0x0009
        /*0062*/ 	.short	0x002c
        /*0064*/ 	.byte	0x00, 0xf0, 0x11, 0x00


	//----- nvinfo : EIATTR_KPARAM_INFO
	.align		4
.L_149:
        /*0068*/ 	.byte	0x04, 0x17
        /*006a*/ 	.short	(.L_151 - .L_150)
.L_150:
        /*006c*/ 	.word	0x00000000
        /*0070*/ 	.short	0x0008
        /*0072*/ 	.short	0x0028
        /*0074*/ 	.byte	0x00, 0xf0, 0x11, 0x00


	//----- nvinfo : EIATTR_KPARAM_INFO
	.align		4
.L_151:
        /*0078*/ 	.byte	0x04, 0x17
        /*007a*/ 	.short	(.L_153 - .L_152)
.L_152:
        /*007c*/ 	.word	0x00000000
        /*0080*/ 	.short	0x0007
        /*0082*/ 	.short	0x0024
        /*0084*/ 	.byte	0x00, 0xf0, 0x11, 0x00


	//----- nvinfo : EIATTR_KPARAM_INFO
	.align		4
.L_153:
        /*0088*/ 	.byte	0x04, 0x17
        /*008a*/ 	.short	(.L_155 - .L_154)
.L_154:
        /*008c*/ 	.word	0x00000000
        /*0090*/ 	.short	0x0006
        /*0092*/ 	.short	0x0020
        /*0094*/ 	.byte	0x00, 0xf0, 0x11, 0x00


	//----- nvinfo : EIATTR_KPARAM_INFO
	.align		4
.L_155:
        /*0098*/ 	.byte	0x04, 0x17
        /*009a*/ 	.short	(.L_157 - .L_156)
.L_156:
        /*009c*/ 	.word	0x00000000
        /*00a0*/ 	.short	0x0005
        /*00a2*/ 	.short	0x001c
        /*00a4*/ 	.byte	0x00, 0xf0, 0x11, 0x00


	//----- nvinfo : EIATTR_KPARAM_INFO
	.align		4
.L_157:
        /*00a8*/ 	.byte	0x04, 0x17
        /*00aa*/ 	.short	(.L_159 - .L_158)
.L_158:
        /*00ac*/ 	.word	0x00000000
        /*00b0*/ 	.short	0x0004
        /*00b2*/ 	.short	0x0018
        /*00b4*/ 	.byte	0x00, 0xf0, 0x11, 0x00


	//----- nvinfo : EIATTR_KPARAM_INFO
	.align		4
.L_159:
        /*00b8*/ 	.byte	0x04, 0x17
        /*00ba*/ 	.short	(.L_161 - .L_160)
.L_160:
        /*00bc*/ 	.word	0x00000000
        /*00c0*/ 	.short	0x0003
        /*00c2*/ 	.short	0x0014
        /*00c4*/ 	.byte	0x00, 0xf0, 0x11, 0x00


	//----- nvinfo : EIATTR_KPARAM_INFO
	.align		4
.L_161:
        /*00c8*/ 	.byte	0x04, 0x17
        /*00ca*/ 	.short	(.L_163 - .L_162)
.L_162:
        /*00cc*/ 	.word	0x00000000
        /*00d0*/ 	.short	0x0002
        /*00d2*/ 	.short	0x0010
        /*00d4*/ 	.byte	0x00, 0xf0, 0x11, 0x00


	//----- nvinfo : EIATTR_KPARAM_INFO
	.align		4
.L_163:
        /*00d8*/ 	.byte	0x04, 0x17
        /*00da*/ 	.short	(.L_165 - .L_164)
.L_164:
        /*00dc*/ 	.word	0x00000000
        /*00e0*/ 	.short	0x0001
        /*00e2*/ 	.short	0x0008
        /*00e4*/ 	.byte	0x00, 0xf5, 0x21, 0x00


	//----- nvinfo : EIATTR_KPARAM_INFO
	.align		4
.L_165:
        /*00e8*/ 	.byte	0x04, 0x17
        /*00ea*/ 	.short	(.L_167 - .L_166)
.L_166:
        /*00ec*/ 	.word	0x00000000
        /*00f0*/ 	.short	0x0000
        /*00f2*/ 	.short	0x0000
        /*00f4*/ 	.byte	0x00, 0xf5, 0x21, 0x00


	//----- nvinfo : EIATTR_SPARSE_MMA_MASK
	.align		4
.L_167:
        /*00f8*/ 	.byte	0x03, 0x50
        /*00fa*/ 	.short	0x0000


	//----- nvinfo : EIATTR_MAXREG_COUNT
	.align		4
        /*00fc*/ 	.byte	0x03, 0x1b
        /*00fe*/ 	.short	0x00ff


	//----- nvinfo : EIATTR_MERCURY_ISA_VERSION
	.align		4
        /*0100*/ 	.byte	0x03, 0x5f
        /*0102*/ 	.short	0x0101


	//----- nvinfo : EIATTR_VRC_CTA_INIT_COUNT
	.align		4
        /*0104*/ 	.byte	0x02, 0x4a
	.zero		1
	.zero		1


	//----- nvinfo : EIATTR_EXIT_INSTR_OFFSETS
	.align		4
        /*0108*/ 	.byte	0x04, 0x1c
        /*010a*/ 	.short	(.L_169 - .L_168)


	//   ....[0]....
.L_168:
        /*010c*/ 	.word	0x000001c0


	//   ....[1]....
        /*0110*/ 	.word	0x00002510


	//   ....[2]....
        /*0114*/ 	.word	0x00002550


	//----- nvinfo : EIATTR_CRS_STACK_SIZE
	.align		4
.L_169:
        /*0118*/ 	.byte	0x04, 0x1e
        /*011a*/ 	.short	(.L_171 - .L_170)
.L_170:
        /*011c*/ 	.word	0x00000000


	//----- nvinfo : EIATTR_CBANK_PARAM_SIZE
	.align		4
.L_171:
        /*0120*/ 	.byte	0x03, 0x19
        /*0122*/ 	.short	0x0044


	//----- nvinfo : EIATTR_PARAM_CBANK
	.align		4
        /*0124*/ 	.byte	0x04, 0x0a
        /*0126*/ 	.short	(.L_173 - .L_172)
	.align		4
.L_172:
        /*0128*/ 	.word	index@(.nv.constant0._Z22BP_DAS_FWD_HMC_complexP6float2PKS_iiiifffffffff)
        /*012c*/ 	.short	0x0380
        /*012e*/ 	.short	0x0044


	//----- nvinfo : EIATTR_SW_WAR
	.align		4
.L_173:
        /*0130*/ 	.byte	0x04, 0x36
        /*0132*/ 	.short	(.L_175 - .L_174)
.L_174:
        /*0134*/ 	.word	0x00000008
.L_175:


//--------------------- .nv.info._Z22BP_DAS_FWD_FMC_complexP6float2PKS_iiiifffffffff --------------------------
	.section	.nv.info._Z22BP_DAS_FWD_FMC_complexP6float2PKS_iiiifffffffff,"",@"SHT_CUDA_INFO"
	.sectionflags	@""
	.align	4


	//----- nvinfo : EIATTR_CUDA_API_VERSION
	.align		4
        /*0000*/ 	.byte	0x04, 0x37
        /*0002*/ 	.short	(.L_177 - .L_176)
.L_176:
        /*0004*/ 	.word	0x00000082


	//----- nvinfo : EIATTR_KPARAM_INFO
	.align		4
.L_177:
        /*0008*/ 	.byte	0x04, 0x17
        /*000a*/ 	.short	(.L_179 - .L_178)
.L_178:
        /*000c*/ 	.word	0x00000000
        /*0010*/ 	.short	0x000e
        /*0012*/ 	.short	0x0040
        /*0014*/ 	.byte	0x00, 0xf0, 0x11, 0x00


	//----- nvinfo : EIATTR_KPARAM_INFO
	.align		4
.L_179:
        /*0018*/ 	.byte	0x04, 0x17
        /*001a*/ 	.short	(.L_181 - .L_180)
.L_180:
        /*001c*/ 	.word	0x00000000
        /*0020*/ 	.short	0x000d
        /*0022*/ 	.short	0x003c
        /*0024*/ 	.byte	0x00, 0xf0, 0x11, 0x00


	//----- nvinfo : EIATTR_KPARAM_INFO
	.align		4
.L_181:
        /*0028*/ 	.byte	0x04, 0x17
        /*002a*/ 	.short	(.L_183 - .L_182)
.L_182:
        /*002c*/ 	.word	0x00000000
        /*0030*/ 	.short	0x000c
        /*0032*/ 	.short	0x0038
        /*0034*/ 	.byte	0x00, 0xf0, 0x11, 0x00


	//----- nvinfo : EIATTR_KPARAM_INFO
	.align		4
.L_183:
        /*0038*/ 	.byte	0x04, 0x17
        /*003a*/ 	.short	(.L_185 - .L_184)
.L_184:
        /*003c*/ 	.word	0x00000000
        /*0040*/ 	.short	0x000b
        /*0042*/ 	.short	0x0034
        /*0044*/ 	.byte	0x00, 0xf0, 0x11, 0x00


	//----- nvinfo : EIATTR_KPARAM_INFO
	.align		4
.L_185:
        /*0048*/ 	.byte	0x04, 0x17
        /*004a*/ 	.short	(.L_187 - .L_186)
.L_186:
        /*004c*/ 	.word	0x00000000
        /*0050*/ 	.short	0x000a
        /*0052*/ 	.short	0x0030
        /*0054*/ 	.byte	0x00, 0xf0, 0x11, 0x00


	//----- nvinfo : EIATTR_KPARAM_INFO
	.align		4
.L_187:
        /*0058*/ 	.byte	0x04, 0x17
        /*005a*/ 	.short	(.L_189 - .L_188)
.L_188:
        /*005c*/ 	.word	0x00000000
        /*0060*/ 	.short	0x0009
        /*0062*/ 	.short	0x002c
        /*0064*/ 	.byte	0x00, 0xf0, 0x11, 0x00


	//----- nvinfo : EIATTR_KPARAM_INFO
	.align		4
.L_189:
        /*0068*/ 	.byte	0x04, 0x17
        /*006a*/ 	.short	(.L_191 - .L_190)
.L_190:
        /*006c*/ 	.word	0x00000000
        /*0070*/ 	.short	0x0008
        /*0072*/ 	.short	0x0028
        /*0074*/ 	.byte	0x00, 0xf0, 0x11, 0x00


	//----- nvinfo : EIATTR_KPARAM_INFO
	.align		4
.L_191:
        /*0078*/ 	.byte	0x04, 0x17
        /*007a*/ 	.short	(.L_193 - .L_192)
.L_192:
        /*007c*/ 	.word	0x00000000
        /*0080*/ 	.short	0x0007
        /*0082*/ 	.short	0x0024
        /*0084*/ 	.byte	0x00, 0xf0, 0x11, 0x00


	//----- nvinfo : EIATTR_KPARAM_INFO
	.align		4
.L_193:
        /*0088*/ 	.byte	0x04, 0x17
        /*008a*/ 	.short	(.L_195 - .L_194)
.L_194:
        /*008c*/ 	.word	0x00000000
        /*0090*/ 	.short	0x0006
        /*0092*/ 	.short	0x0020
        /*0094*/ 	.byte	0x00, 0xf0, 0x11, 0x00


	//----- nvinfo : EIATTR_KPARAM_INFO
	.align		4
.L_195:
        /*0098*/ 	.byte	0x04, 0x17
        /*009a*/ 	.short	(.L_197 - .L_196)
.L_196:
        /*009c*/ 	.word	0x00000000
        /*00a0*/ 	.short	0x0005
        /*00a2*/ 	.short	0x001c
        /*00a4*/ 	.byte	0x00, 0xf0, 0x11, 0x00


	//----- nvinfo : EIATTR_KPARAM_INFO
	.align		4
.L_197:
        /*00a8*/ 	.byte	0x04, 0x17
        /*00aa*/ 	.short	(.L_199 - .L_198)
.L_198:
        /*00ac*/ 	.word	0x00000000
        /*00b0*/ 	.short	0x0004
        /*00b2*/ 	.short	0x0018
        /*00b4*/ 	.byte	0x00, 0xf0, 0x11, 0x00


	//----- nvinfo : EIATTR_KPARAM_INFO
	.align		4
.L_199:
        /*00b8*/ 	.byte	0x04, 0x17
        /*00ba*/ 	.short	(.L_201 - .L_200)
.L_200:
        /*00bc*/ 	.word	0x00000000
        /*00c0*/ 	.short	0x0003
        /*00c2*/ 	.short	0x0014
        /*00c4*/ 	.byte	0x00, 0xf0, 0x11, 0x00


	//----- nvinfo : EIATTR_KPARAM_INFO
	.align		4
.L_201:
        /*00c8*/ 	.byte	0x04, 0x17
        /*00ca*/ 	.short	(.L_203 - .L_202)
.L_202:
        /*00cc*/ 	.word	0x00000000
        /*00d0*/ 	.short	0x0002
        /*00d2*/ 	.short	0x0010
        /*00d4*/ 	.byte	0x00, 0xf0, 0x11, 0x00


	//----- nvinfo : EIATTR_KPARAM_INFO
	.align		4
.L_203:
        /*00d8*/ 	.byte	0x04, 0x17
        /*00da*/ 	.short	(.L_205 - .L_204)
.L_204:
        /*00dc*/ 	.word	0x00000000
        /*00e0*/ 	.short	0x0001
        /*00e2*/ 	.short	0x0008
        /*00e4*/ 	.byte	0x00, 0xf5, 0x21, 0x00


	//----- nvinfo : EIATTR_KPARAM_INFO
	.align		4
.L_205:
        /*00e8*/ 	.byte	0x04, 0x17
        /*00ea*/ 	.short	(.L_207 - .L_206)
.L_206:
        /*00ec*/ 	.word	0x00000000
        /*00f0*/ 	.short	0x0000
        /*00f2*/ 	.short	0x0000
        /*00f4*/ 	.byte	0x00, 0xf5, 0x21, 0x00


	//----- nvinfo : EIATTR_SPARSE_MMA_MASK
	.align		4
.L_207:
        /*00f8*/ 	.byte	0x03, 0x50
        /*00fa*/ 	.short	0x0000


	//----- nvinfo : EIATTR_MAXREG_COUNT
	.align		4
        /*00fc*/ 	.byte	0x03, 0x1b
        /*00fe*/ 	.short	0x00ff


	//----- nvinfo : EIATTR_MERCURY_ISA_VERSION
	.align		4
        /*0100*/ 	.byte	0x03, 0x5f
        /*0102*/ 	.short	0x0101


	//----- nvinfo : EIATTR_VRC_CTA_INIT_COUNT
	.align		4
        /*0104*/ 	.byte	0x02, 0x4a
	.zero		1
	.zero		1


	//----- nvinfo : EIATTR_EXIT_INSTR_OFFSETS
	.align		4
        /*0108*/ 	.byte	0x04, 0x1c
        /*010a*/ 	.short	(.L_209 - .L_208)


	//   ....[0]....
.L_208:
        /*010c*/ 	.word	0x000001c0


	//   ....[1]....
        /*0110*/ 	.word	0x00002d30


	//----- nvinfo : EIATTR_CRS_STACK_SIZE
	.align		4
.L_209:
        /*0114*/ 	.byte	0x04, 0x1e
        /*0116*/ 	.short	(.L_211 - .L_210)
.L_210:
        /*0118*/ 	.word	0x00000000


	//----- nvinfo : EIATTR_CBANK_PARAM_SIZE
	.align		4
.L_211:
        /*011c*/ 	.byte	0x03, 0x19
        /*011e*/ 	.short	0x0044


	//----- nvinfo : EIATTR_PARAM_CBANK
	.align		4
        /*0120*/ 	.byte	0x04, 0x0a
        /*0122*/ 	.short	(.L_213 - .L_212)
	.align		4
.L_212:
        /*0124*/ 	.word	index@(.nv.constant0._Z22BP_DAS_FWD_FMC_complexP6float2PKS_iiiifffffffff)
        /*0128*/ 	.short	0x0380
        /*012a*/ 	.short	0x0044


	//----- nvinfo : EIATTR_SW_WAR
	.align		4
.L_213:
        /*012c*/ 	.byte	0x04, 0x36
        /*012e*/ 	.short	(.L_215 - .L_214)
.L_214:
        /*0130*/ 	.word	0x00000008
.L_215:


//--------------------- .nv.callgraph             --------------------------
	.section	.nv.callgraph,"",@"SHT_CUDA_CALLGRAPH"
	.align	4
	.sectionentsize	8
	.align		4
        /*0000*/ 	.word	0x00000000
	.align		4
        /*0004*/ 	.word	0xffffffff
	.align		4
        /*0008*/ 	.word	0x00000000
	.align		4
        /*000c*/ 	.word	0xfffffffe
	.align		4
        /*0010*/ 	.word	0x00000000
	.align		4
        /*0014*/ 	.word	0xfffffffd
	.align		4
        /*0018*/ 	.word	0x00000000
	.align		4
        /*001c*/ 	.word	0xfffffffc


//--------------------- .text._Z14BP_DAS_INV_HMCPfPKfiiiifffffffffff --------------------------
	.section	.text._Z14BP_DAS_INV_HMCPfPKfiiiifffffffffff,"ax",@progbits
	.align	128
        .global         _Z14BP_DAS_INV_HMCPfPKfiiiifffffffffff
        .type           _Z14BP_DAS_INV_HMCPfPKfiiiifffffffffff,@function
        .size           _Z14BP_DAS_INV_HMCPfPKfiiiifffffffffff,(.L_x_373 - _Z14BP_DAS_INV_HMCPfPKfiiiifffffffffff)
        .other          _Z14BP_DAS_INV_HMCPfPKfiiiifffffffffff,@"STO_CUDA_ENTRY STV_DEFAULT"
_Z14BP_DAS_INV_HMCPfPKfiiiifffffffffff:
.text._Z14BP_DAS_INV_HMCPfPKfiiiifffffffffff:
[----:B------:R-:W-:Y:S01]  /*0000*/  LDC R1, c[0x0][0x37c] ;  /* 0x0000df00ff017b82 */ /* 0x000fe20000000800 */
[----:B------:R-:W0:Y:S01]  /*0010*/  S2R R2, SR_TID.Z ;  /* 0x0000000000027919 */ /* 0x000e220000002300 */
[----:B------:R-:W1:Y:S06]  /*0020*/  LDCU UR4, c[0x0][0x390] ;  /* 0x00007200ff0477ac */ /* 0x000e6c0008000800 */
[----:B------:R-:W2:Y:S01]  /*0030*/  LDC R4, c[0x0][0x3c8] ;  /* 0x0000f200ff047b82 */ /* 0x000ea20000000800 */
[----:B------:R-:W-:Y:S01]  /*0040*/  BSSY.RECONVERGENT B0, `(.L_x_0) ;  /* 0x0000029000007945 */ /* 0x000fe20003800200 */
[----:B------:R-:W0:Y:S01]  /*0050*/  S2R R3, SR_CTAID.Z ;  /* 0x0000000000037919 */ /* 0x000e220000002700 */
[----:B------:R-:W3:Y:S01]  /*0060*/  LDCU UR5, c[0x0][0x360] ;  /* 0x00006c00ff0577ac */ /* 0x000ee20008000800 */
[----:B------:R-:W4:Y:S01]  /*0070*/  S2R R5, SR_TID.Y ;  /* 0x0000000000057919 */ /* 0x000f220000002200 */
[----:B------:R-:W4:Y:S03]  /*0080*/  LDCU UR6, c[0x0][0x364] ;  /* 0x00006c80ff0677ac */ /* 0x000f260008000800 */
[----:B------:R-:W5:Y:S01]  /*0090*/  LDC R9, c[0x0][0x3bc] ;  /* 0x0000ef00ff097b82 */ /* 0x000f620000000800 */
[----:B------:R-:W4:Y:S01]  /*00a0*/  S2R R10, SR_CTAID.Y ;  /* 0x00000000000a7919 */ /* 0x000f220000002600 */
[----:B------:R-:W0:Y:S01]  /*00b0*/  LDCU UR7, c[0x0][0x368] ;  /* 0x00006d00ff0777ac */ /* 0x000e220008000800 */
[----:B------:R-:W3:Y:S01]  /*00c0*/  S2R R15, SR_TID.X ;  /* 0x00000000000f7919 */ /* 0x000ee20000002100 */
[----:B------:R-:W0:Y:S01]  /*00d0*/  LDCU UR8, c[0x0][0x3a0] ;  /* 0x00007400ff0877ac */ /* 0x000e220008000800 */
[----:B------:R-:W3:Y:S01]  /*00e0*/  S2R R8, SR_CTAID.X ;  /* 0x0000000000087919 */ /* 0x000ee20000002500 */
[----:B-1----:R-:W-:Y:S01]  /*00f0*/  UIADD3 UR4, UPT, UPT, UR4, -0x1, URZ ;  /* 0xffffffff04047890 */ /* 0x002fe2000fffe0ff */
[----:B------:R-:W1:Y:S01]  /*0100*/  LDCU UR9, c[0x0][0x3c4] ;  /* 0x00007880ff0977ac */ /* 0x000e620008000800 */
[----:B--2---:R-:W-:-:S04]  /*0110*/  FMUL R4, R4, R4 ;  /* 0x0000000404047220 */ /* 0x004fc80000400000 */
[----:B------:R-:W-:-:S05]  /*0120*/  I2FP.F32.S32 R0, UR4 ;  /* 0x0000000400007c45 */ /* 0x000fca0008201400 */
[----:B------:R-:W5:Y:S01]  /*0130*/  LDCU UR4, c[0x0][0x3ac] ;  /* 0x00007580ff0477ac */ /* 0x000f620008000800 */
[----:B0-----:R-:W-:Y:S01]  /*0140*/  FMUL.D2 R0, R0, UR8 ;  /* 0x0000000800007c20 */ /* 0x001fe20008300000 */
[----:B------:R-:W-:-:S05]  /*0150*/  IMAD R2, R3, UR7, R2 ;  /* 0x0000000703027c24 */ /* 0x000fca000f8e0202 */
[----:B------:R-:W-:-:S05]  /*0160*/  I2FP.F32.U32 R17, R2 ;  /* 0x0000000200117245 */ /* 0x000fca0000201000 */
[----:B------:R-:W-:-:S04]  /*0170*/  FFMA R17, R17, UR8, -R0 ;  /* 0x0000000811117c23 */ /* 0x000fc80008000800 */
[----:B-1----:R-:W-:Y:S01]  /*0180*/  FADD R3, R17, -UR9 ;  /* 0x8000000911037e21 */ /* 0x002fe20008000000 */
[----:B---3--:R-:W-:-:S03]  /*0190*/  IMAD R15, R8, UR5, R15 ;  /* 0x00000005080f7c24 */ /* 0x008fc6000f8e020f */
[----:B------:R-:W-:Y:S01]  /*01a0*/  FFMA R6, R3, R3, R4 ;  /* 0x0000000303067223 */ /* 0x000fe20000000004 */
[----:B----4-:R-:W-:Y:S01]  /*01b0*/  IMAD R3, R10, UR6, R5 ;  /* 0x000000060a037c24 */ /* 0x010fe2000f8e0205 */
[----:B------:R-:W-:Y:S02]  /*01c0*/  I2FP.F32.S32 R14, R15 ;  /* 0x0000000f000e7245 */ /* 0x000fe40000201400 */
[----:B------:R0:W1:Y:S01]  /*01d0*/  MUFU.RSQ R7, R6 ;  /* 0x0000000600077308 */ /* 0x0000620000001400 */
[----:B------:R-:W-:Y:S02]  /*01e0*/  IADD3 R5, PT, PT, R6, -0xd000000, RZ ;  /* 0xf300000006057810 */ /* 0x000fe40007ffe0ff */
[----:B-----5:R-:W-:Y:S02]  /*01f0*/  FFMA R14, R14, UR4, R9 ;  /* 0x000000040e0e7c23 */ /* 0x020fe40008000009 */
[----:B------:R-:W-:Y:S02]  /*0200*/  ISETP.GT.U32.AND P0, PT, R5, 0x727fffff, PT ;  /* 0x727fffff0500780c */ /* 0x000fe40003f04070 */
[----:B------:R-:W-:-:S05]  /*0210*/  I2FP.F32.U32 R5, R3 ;  /* 0x0000000300057245 */ /* 0x000fca0000201000 */
[----:B------:R-:W-:-:S06]  /*0220*/  FFMA R16, R5, UR8, -R0 ;  /* 0x0000000805107c23 */ /* 0x000fcc0008000800 */
[----:B01----:R-:W-:Y:S05]  /*0230*/  @!P0 BRA `(.L_x_1) ;  /* 0x0000000000148947 */ /* 0x003fea0003800000 */
[----:B------:R-:W-:Y:S02]  /*0240*/  MOV R0, R6 ;  /* 0x0000000600007202 */ /* 0x000fe40000000f00 */
[----:B------:R-:W-:-:S07]  /*0250*/  MOV R18, 0x270 ;  /* 0x0000027000127802 */ /* 0x000fce0000000f00 */
[----:B------:R-:W-:Y:S05]  /*0260*/  CALL.REL.NOINC `($__internal_1_$__cuda_sm20_sqrt_rn_f32_slowpath) ;  /* 0x0000001c009c7944 */ /* 0x000fea0003c00000 */
[----:B------:R-:W-:Y:S01]  /*0270*/  MOV R5, R23 ;  /* 0x0000001700057202 */ /* 0x000fe20000000f00 */
[----:B------:R-:W-:Y:S06]  /*0280*/  BRA `(.L_x_2) ;  /* 0x0000000000107947 */ /* 0x000fec0003800000 */
.L_x_1:
[----:B------:R-:W-:Y:S01]  /*0290*/  FMUL.FTZ R5, R6, R7 ;  /* 0x0000000706057220 */ /* 0x000fe20000410000 */
[----:B------:R-:W-:-:S03]  /*02a0*/  FMUL.FTZ R7, R7, 0.5 ;  /* 0x3f00000007077820 */ /* 0x000fc60000410000 */
[----:B------:R-:W-:-:S04]  /*02b0*/  FFMA R6, -R5, R5, R6 ;  /* 0x0000000505067223 */ /* 0x000fc80000000106 */
[----:B------:R-:W-:-:S07]  /*02c0*/  FFMA R5, R6, R7, R5 ;  /* 0x0000000706057223 */ /* 0x000fce0000000005 */
.L_x_2:
[----:B------:R-:W-:Y:S05]  /*02d0*/  BSYNC.RECONVERGENT B0 ;  /* 0x0000000000007941 */ /* 0x000fea0003800200 */
.L_x_0:
[----:B------:R-:W0:Y:S01]  /*02e0*/  LDCU UR4, c[0x0][0x3c4] ;  /* 0x00007880ff0477ac */ /* 0x000e220008000800 */
[----:B------:R-:W-:Y:S01]  /*02f0*/  BSSY.RECONVERGENT B0, `(.L_x_3) ;  /* 0x000000e000007945 */ /* 0x000fe20003800200 */
[----:B0-----:R-:W-:-:S04]  /*0300*/  FADD R7, R16, -UR4 ;  /* 0x8000000410077e21 */ /* 0x001fc80008000000 */
[----:B------:R-:W-:-:S04]  /*0310*/  FFMA R0, R7, R7, R4 ;  /* 0x0000000707007223 */ /* 0x000fc80000000004 */
[----:B------:R0:W1:Y:S01]  /*0320*/  MUFU.RSQ R7, R0 ;  /* 0x0000000000077308 */ /* 0x0000620000001400 */
[----:B------:R-:W-:-:S04]  /*0330*/  IADD3 R4, PT, PT, R0, -0xd000000, RZ ;  /* 0xf300000000047810 */ /* 0x000fc80007ffe0ff */
[----:B------:R-:W-:-:S13]  /*0340*/  ISETP.GT.U32.AND P0, PT, R4, 0x727fffff, PT ;  /* 0x727fffff0400780c */ /* 0x000fda0003f04070 */
[----:B01----:R-:W-:Y:S05]  /*0350*/  @!P0 BRA `(.L_x_4) ;  /* 0x00000000000c8947 */ /* 0x003fea0003800000 */
[----:B------:R-:W-:-:S07]  /*0360*/  MOV R18, 0x380 ;  /* 0x0000038000127802 */ /* 0x000fce0000000f00 */
[----:B------:R-:W-:Y:S05]  /*0370*/  CALL.REL.NOINC `($__internal_1_$__cuda_sm20_sqrt_rn_f32_slowpath) ;  /* 0x0000001c00587944 */ /* 0x000fea0003c00000 */
[----:B------:R-:W-:Y:S05]  /*0380*/  BRA `(.L_x_5) ;  /* 0x0000000000107947 */ /* 0x000fea0003800000 */
.L_x_4:
[----:B------:R-:W-:Y:S01]  /*0390*/  FMUL.FTZ R23, R0, R7 ;  /* 0x0000000700177220 */ /* 0x000fe20000410000 */
[----:B------:R-:W-:-:S03]  /*03a0*/  FMUL.FTZ R7, R7, 0.5 ;  /* 0x3f00000007077820 */ /* 0x000fc60000410000 */
[----:B------:R-:W-:-:S04]  /*03b0*/  FFMA R0, -R23, R23, R0 ;  /* 0x0000001717007223 */ /* 0x000fc80000000100 */
[----:B------:R-:W-:-:S07]  /*03c0*/  FFMA R23, R0, R7, R23 ;  /* 0x0000000700177223 */ /* 0x000fce0000000017 */
.L_x_5:
[----:B------:R-:W-:Y:S05]  /*03d0*/  BSYNC.RECONVERGENT B0 ;  /* 0x0000000000007941 */ /* 0x000fea0003800200 */
.L_x_3:
[----:B------:R-:W0:Y:S01]  /*03e0*/  LDC R6, c[0x0][0x3b0] ;  /* 0x0000ec00ff067b82 */ /* 0x000e220000000800 */
[----:B------:R-:W-:Y:S01]  /*03f0*/  FADD R27, R23, R5 ;  /* 0x00000005171b7221 */ /* 0x000fe20000000000 */
[----:B------:R-:W-:Y:S01]  /*0400*/  BSSY.RECONVERGENT B0, `(.L_x_6) ;  /* 0x000000d000007945 */ /* 0x000fe20003800200 */
[----:B0-----:R-:W0:Y:S08]  /*0410*/  MUFU.RCP R0, R6 ;  /* 0x0000000600007308 */ /* 0x001e300000001000 */
[----:B------:R-:W1:Y:S01]  /*0420*/  FCHK P0, R27, R6 ;  /* 0x000000061b007302 */ /* 0x000e620000000000 */
[----:B0-----:R-:W-:-:S04]  /*0430*/  FFMA R7, R0, -R6, 1 ;  /* 0x3f80000000077423 */ /* 0x001fc80000000806 */
[----:B------:R-:W-:-:S04]  /*0440*/  FFMA R0, R0, R7, R0 ;  /* 0x0000000700007223 */ /* 0x000fc80000000000 */
[----:B------:R-:W-:-:S04]  /*0450*/  FFMA R4, R27, R0, RZ ;  /* 0x000000001b047223 */ /* 0x000fc800000000ff */
[----:B------:R-:W-:-:S04]  /*0460*/  FFMA R5, R4, -R6, R27 ;  /* 0x8000000604057223 */ /* 0x000fc8000000001b */
[----:B------:R-:W-:Y:S01]  /*0470*/  FFMA R0, R0, R5, R4 ;  /* 0x0000000500007223 */ /* 0x000fe20000000004 */
[----:B-1----:R-:W-:Y:S06]  /*0480*/  @!P0 BRA `(.L_x_7) ;  /* 0x0000000000108947 */ /* 0x002fec0003800000 */
[----:B------:R-:W0:Y:S01]  /*0490*/  LDCU UR4, c[0x0][0x3b0] ;  /* 0x00007600ff0477ac */ /* 0x000e220008000800 */
[----:B------:R-:W-:Y:S01]  /*04a0*/  MOV R18, 0x4d0 ;  /* 0x000004d000127802 */ /* 0x000fe20000000f00 */
[----:B0-----:R-:W-:-:S07]  /*04b0*/  IMAD.U32 R0, RZ, RZ, UR4 ;  /* 0x00000004ff007e24 */ /* 0x001fce000f8e00ff */
[----:B------:R-:W-:Y:S05]  /*04c0*/  CALL.REL.NOINC `($__internal_2_$__cuda_sm3x_div_rn_noftz_f32_slowpath) ;  /* 0x0000001c00587944 */ /* 0x000fea0003c00000 */
.L_x_7:
[----:B------:R-:W-:Y:S05]  /*04d0*/  BSYNC.RECONVERGENT B0 ;  /* 0x0000000000007941 */ /* 0x000fea0003800200 */
.L_x_6:
[----:B------:R-:W0:Y:S01]  /*04e0*/  LDC R5, c[0x0][0x3c0] ;  /* 0x0000f000ff057b82 */ /* 0x000e220000000800 */
[----:B------:R-:W-:Y:S01]  /*04f0*/  FADD R0, R14, -R0 ;  /* 0x800000000e007221 */ /* 0x000fe20000000000 */
[----:B0-----:R-:W-:-:S05]  /*0500*/  FMUL R5, R5, 0.5 ;  /* 0x3f00000005057820 */ /* 0x001fca0000400000 */
[----:B------:R-:W-:-:S13]  /*0510*/  FSETP.GEU.AND P0, PT, |R0|, R5, PT ;  /* 0x000000050000720b */ /* 0x000fda0003f0e200 */
[----:B------:R-:W-:Y:S05]  /*0520*/  @P0 EXIT ;  /* 0x000000000000094d */ /* 0x000fea0003800000 */
[----:B------:R-:W0:Y:S01]  /*0530*/  LDCU UR4, c[0x0][0x39c] ;  /* 0x00007380ff0477ac */ /* 0x000e220008000800 */
[----:B------:R-:W1:Y:S01]  /*0540*/  LDCU UR5, c[0x0][0x390] ;  /* 0x00007200ff0577ac */ /* 0x000e620008000800 */
[----:B0-----:R-:W-:-:S04]  /*0550*/  ISETP.GE.AND P0, PT, R15, UR4, PT ;  /* 0x000000040f007c0c */ /* 0x001fc8000bf06270 */
[----:B-1----:R-:W-:-:S04]  /*0560*/  ISETP.GE.OR P0, PT, R2, UR5, P0 ;  /* 0x0000000502007c0c */ /* 0x002fc80008706670 */
[----:B------:R-:W-:-:S13]  /*0570*/  ISETP.GT.U32.OR P0, PT, R2, R3, P0 ;  /* 0x000000030200720c */ /* 0x000fda0000704470 */
[----:B------:R-:W-:Y:S05]  /*0580*/  @P0 EXIT ;  /* 0x000000000000094d */ /* 0x000fea0003800000 */
[----:B------:R-:W0:Y:S01]  /*0590*/  LDCU UR6, c[0x0][0x394] ;  /* 0x00007280ff0677ac */ /* 0x000e220008000800 */
[C---:B------:R-:W-:Y:S02]  /*05a0*/  IMAD R0, R2.reuse, R2, R2 ;  /* 0x0000000202007224 */ /* 0x040fe400078e0202 */
[----:B------:R-:W-:Y:S02]  /*05b0*/  HFMA2 R13, -RZ, RZ, 0, 0 ;  /* 0x00000000ff0d7431 */ /* 0x000fe400000001ff */
[----:B------:R-:W-:Y:S01]  /*05c0*/  IMAD R2, R2, UR5, R3 ;  /* 0x0000000502027c24 */ /* 0x000fe2000f8e0203 */
[----:B------:R-:W1:Y:S01]  /*05d0*/  LDCU.64 UR12, c[0x0][0x358] ;  /* 0x00006b00ff0c77ac */ /* 0x000e620008000a00 */
[----:B------:R-:W-:-:S04]  /*05e0*/  SHF.R.U32.HI R3, RZ, 0x1, R0 ;  /* 0x00000001ff037819 */ /* 0x000fc80000011600 */
[----:B------:R-:W-:-:S05]  /*05f0*/  IADD3 R2, PT, PT, R2, -R3, RZ ;  /* 0x8000000302027210 */ /* 0x000fca0007ffe0ff */
[----:B------:R-:W-:Y:S01]  /*0600*/  IMAD R15, R2, UR4, R15 ;  /* 0x00000004020f7c24 */ /* 0x000fe2000f8e020f */
[----:B0-----:R-:W-:-:S09]  /*0610*/  UISETP.GE.AND UP0, UPT, UR6, 0x1, UPT ;  /* 0x000000010600788c */ /* 0x001fd2000bf06270 */
[----:B-1----:R-:W-:Y:S05]  /*0620*/  BRA.U !UP0, `(.L_x_8) ;  /* 0x00000015083c7547 */ /* 0x002fea000b800000 */
[----:B------:R-:W0:Y:S01]  /*0630*/  LDC R11, c[0x0][0x3b0] ;  /* 0x0000ec00ff0b7b82 */ /* 0x000e220000000800 */
[----:B------:R-:W1:Y:S01]  /*0640*/  LDCU UR7, c[0x0][0x398] ;  /* 0x00007300ff0777ac */ /* 0x000e620008000800 */
[----:B------:R-:W-:Y:S01]  /*0650*/  MOV R13, RZ ;  /* 0x000000ff000d7202 */ /* 0x000fe20000000f00 */
[----:B-1----:R-:W-:Y:S02]  /*0660*/  UIMAD UR4, UR6, UR7, URZ ;  /* 0x00000007060472a4 */ /* 0x002fe4000f8e02ff */
[----:B------:R-:W-:Y:S02]  /*0670*/  UIADD3 UR9, UPT, UPT, UR7, -0x1, URZ ;  /* 0xffffffff07097890 */ /* 0x000fe4000fffe0ff */
[----:B------:R-:W-:Y:S01]  /*0680*/  UIMAD UR6, UR4, UR6, -0x2 ;  /* 0xfffffffe040674a4 */ /* 0x000fe2000f8e0206 */
[C---:B0-----:R-:W-:Y:S01]  /*0690*/  FMUL R3, R11.reuse, R11 ;  /* 0x0000000b0b037220 */ /* 0x041fe20000400000 */
[----:B------:R-:W-:Y:S01]  /*06a0*/  FADD R11, R11, R11 ;  /* 0x0000000b0b0b7221 */ /* 0x000fe20000000000 */
[----:B------:R-:W-:-:S02]  /*06b0*/  UIADD3 UR7, UPT, UPT, UR4, UR7, URZ ;  /* 0x0000000704077290 */ /* 0x000fc4000fffe0ff */
[C---:B------:R-:W-:Y:S01]  /*06c0*/  FMUL R3, R14.reuse, R3 ;  /* 0x000000030e037220 */ /* 0x040fe20000400000 */
[C---:B------:R-:W-:Y:S01]  /*06d0*/  FMUL R11, R14.reuse, R11 ;  /* 0x0000000b0e0b7220 */ /* 0x040fe20000400000 */
[----:B------:R-:W-:Y:S02]  /*06e0*/  UMOV UR4, URZ ;  /* 0x000000ff00047c82 */ /* 0x000fe40008000000 */
[----:B------:R-:W-:-:S07]  /*06f0*/  FMUL R14, R14, R3 ;  /* 0x000000030e0e7220 */ /* 0x000fce0000400000 */
.L_x_54:
[----:B------:R-:W0:Y:S01]  /*0700*/  LDC R3, c[0x0][0x3b4] ;  /* 0x0000ed00ff037b82 */ /* 0x000e220000000800 */
[----:B------:R-:W0:Y:S01]  /*0710*/  LDCU UR5, c[0x0][0x3a4] ;  /* 0x00007480ff0577ac */ /* 0x000e220008000800 */
[----:B------:R-:W-:Y:S01]  /*0720*/  I2FP.F32.U32 R0, UR4 ;  /* 0x0000000400007c45 */ /* 0x000fe20008201000 */
[----:B------:R-:W1:Y:S05]  /*0730*/  LDCU UR15, c[0x0][0x394] ;  /* 0x00007280ff0f77ac */ /* 0x000e6a0008000800 */
[----:B------:R-:W2:Y:S01]  /*0740*/  LDC R12, c[0x0][0x3a8] ;  /* 0x0000ea00ff0c7b82 */ /* 0x000ea20000000800 */
[----:B------:R-:W-:Y:S02]  /*0750*/  UIMAD UR11, UR7, UR4, URZ ;  /* 0x00000004070b72a4 */ /* 0x000fe4000f8e02ff */
[----:B------:R-:W-:Y:S01]  /*0760*/  UMOV UR8, UR4 ;  /* 0x0000000400087c82 */ /* 0x000fe20008000000 */
[----:B------:R-:W3:Y:S01]  /*0770*/  LDCU UR17, c[0x0][0x3a8] ;  /* 0x00007500ff1177ac */ /* 0x000ee20008000800 */
[----:B------:R-:W4:Y:S01]  /*0780*/  LDCU UR16, c[0x0][0x3a4] ;  /* 0x00007480ff1077ac */ /* 0x000f220008000800 */
[----:B------:R-:W0:Y:S02]  /*0790*/  LDCU UR14, c[0x0][0x3b8] ;  /* 0x00007700ff0e77ac */ /* 0x000e240008000800 */
[----:B0-----:R-:W-:Y:S01]  /*07a0*/  FFMA R0, R0, UR5, R3 ;  /* 0x0000000500007c23 */ /* 0x001fe20008000003 */
[----:B-1----:R-:W-:-:S02]  /*07b0*/  UIADD3 UR10, UPT, UPT, UR4, -UR15, URZ ;  /* 0x8000000f040a7290 */ /* 0x002fc4000fffe0ff */
[----:B------:R-:W-:Y:S01]  /*07c0*/  UIADD3 UR4, UPT, UPT, UR4, 0x1, URZ ;  /* 0x0000000104047890 */ /* 0x000fe2000fffe0ff */
[--C-:B------:R-:W-:Y:S01]  /*07d0*/  FADD R10, -R17, R0.reuse ;  /* 0x00000000110a7221 */ /* 0x100fe20000000100 */
[----:B------:R-:W-:Y:S01]  /*07e0*/  FADD R0, -R16, R0 ;  /* 0x0000000010007221 */ /* 0x000fe20000000100 */
[----:B------:R-:W0:Y:S02]  /*07f0*/  LDCU UR18, c[0x0][0x398] ;  /* 0x00007300ff1277ac */ /* 0x000e240008000800 */
[----:B------:R-:W-:Y:S01]  /*0800*/  FMUL R10, R10, R10 ;  /* 0x0000000a0a0a7220 */ /* 0x000fe20000400000 */
[----:B------:R-:W-:Y:S01]  /*0810*/  FMUL R9, R0, R0 ;  /* 0x0000000000097220 */ /* 0x000fe20000400000 */
[----:B------:R-:W-:Y:S01]  /*0820*/  UISETP.NE.AND UP0, UPT, UR4, UR15, UPT ;  /* 0x0000000f0400728c */ /* 0x000fe2000bf05270 */
[----:B--234-:R-:W-:-:S10]  /*0830*/  UMOV UR5, URZ ;  /* 0x000000ff00057c82 */ /* 0x01cfd40008000000 */
.L_x_53:
[----:B------:R-:W1:Y:S01]  /*0840*/  LDC R2, c[0x0][0x3b4] ;  /* 0x0000ed00ff027b82 */ /* 0x000e620000000800 */
[----:B------:R-:W-:Y:S01]  /*0850*/  I2FP.F32.U32 R3, UR8 ;  /* 0x0000000800037c45 */ /* 0x000fe20008201000 */
[----:B------:R-:W2:Y:S01]  /*0860*/  MUFU.RCP R0, R11 ;  /* 0x0000000b00007308 */ /* 0x000ea20000001000 */
[----:B------:R-:W-:Y:S01]  /*0870*/  UIADD3 UR10, UPT, UPT, UR10, 0x1, URZ ;  /* 0x000000010a0a7890 */ /* 0x000fe2000fffe0ff */
[----:B------:R-:W-:Y:S03]  /*0880*/  BSSY.RECONVERGENT B0, `(.L_x_9) ;  /* 0x0000012000007945 */ /* 0x000fe60003800200 */
[----:B------:R-:W-:Y:S01]  /*0890*/  UISETP.NE.AND UP1, UPT, UR10, URZ, UPT ;  /* 0x000000ff0a00728c */ /* 0x000fe2000bf25270 */
[----:B--2---:R-:W-:-:S04]  /*08a0*/  FFMA R5, -R11, R0, 1 ;  /* 0x3f8000000b057423 */ /* 0x004fc80000000100 */
[----:B------:R-:W-:Y:S01]  /*08b0*/  FFMA R0, R0, R5, R0 ;  /* 0x0000000500007223 */ /* 0x000fe20000000000 */
[----:B-1----:R-:W-:-:S04]  /*08c0*/  FFMA R3, R3, UR16, R2 ;  /* 0x0000001003037c23 */ /* 0x002fc80008000002 */
[----:B------:R-:W-:-:S04]  /*08d0*/  FADD R2, -R16, R3 ;  /* 0x0000000310027221 */ /* 0x000fc80000000100 */
[----:B------:R-:W-:-:S04]  /*08e0*/  FMUL R2, R2, R2 ;  /* 0x0000000202027220 */ /* 0x000fc80000400000 */
[----:B------:R-:W-:-:S04]  /*08f0*/  FADD R27, R14, R2 ;  /* 0x000000020e1b7221 */ /* 0x000fc80000000000 */
[----:B------:R-:W-:-:S04]  /*0900*/  FADD R27, -R10, R27 ;  /* 0x0000001b0a1b7221 */ /* 0x000fc80000000100 */
[----:B------:R-:W1:Y:S01]  /*0910*/  FCHK P0, R27, R11 ;  /* 0x0000000b1b007302 */ /* 0x000e620000000000 */
[----:B------:R-:W-:-:S04]  /*0920*/  FFMA R5, R27, R0, RZ ;  /* 0x000000001b057223 */ /* 0x000fc800000000ff */
[----:B------:R-:W-:-:S04]  /*0930*/  FFMA R4, -R11, R5, R27 ;  /* 0x000000050b047223 */ /* 0x000fc8000000011b */
[----:B------:R-:W-:Y:S01]  /*0940*/  FFMA R5, R0, R4, R5 ;  /* 0x0000000400057223 */ /* 0x000fe20000000005 */
[----:B-1----:R-:W-:Y:S06]  /*0950*/  @!P0 BRA `(.L_x_10) ;  /* 0x0000000000108947 */ /* 0x002fec0003800000 */
[----:B------:R-:W-:Y:S02]  /*0960*/  MOV R0, R11 ;  /* 0x0000000b00007202 */ /* 0x000fe40000000f00 */
[----:B------:R-:W-:-:S07]  /*0970*/  MOV R18, 0x990 ;  /* 0x0000099000127802 */ /* 0x000fce0000000f00 */
[----:B0-----:R-:W-:Y:S05]  /*0980*/  CALL.REL.NOINC `($__internal_2_$__cuda_sm3x_div_rn_noftz_f32_slowpath) ;  /* 0x0000001800287944 */ /* 0x001fea0003c00000 */
[----:B------:R-:W-:-:S07]  /*0990*/  IMAD.MOV.U32 R5, RZ, RZ, R0 ;  /* 0x000000ffff057224 */ /* 0x000fce00078e0000 */
.L_x_10:
[----:B0-----:R-:W-:Y:S05]  /*09a0*/  BSYNC.RECONVERGENT B0 ;  /* 0x0000000000007941 */ /* 0x001fea0003800200 */
.L_x_9:
[----:B------:R-:W0:Y:S01]  /*09b0*/  MUFU.RCP R4, R11 ;  /* 0x0000000b00047308 */ /* 0x000e220000001000 */
[----:B------:R-:W-:Y:S01]  /*09c0*/  FADD R3, -R17, R3 ;  /* 0x0000000311037221 */ /* 0x000fe20000000100 */
[----:B------:R-:W-:Y:S01]  /*09d0*/  FADD R0, R14, R9 ;  /* 0x000000090e007221 */ /* 0x000fe20000000000 */
[----:B------:R-:W-:Y:S01]  /*09e0*/  BSSY.RECONVERGENT B0, `(.L_x_11) ;  /* 0x000000e000007945 */ /* 0x000fe20003800200 */
[----:B------:R-:W-:Y:S01]  /*09f0*/  FFMA R5, R5, R5, -R2 ;  /* 0x0000000505057223 */ /* 0x000fe20000000802 */
[----:B------:R-:W-:-:S04]  /*0a00*/  FMUL R3, R3, R3 ;  /* 0x0000000303037220 */ /* 0x000fc80000400000 */
[----:B------:R-:W-:-:S04]  /*0a10*/  FADD R27, -R3, R0 ;  /* 0x00000000031b7221 */ /* 0x000fc80000000100 */
[----:B------:R-:W1:Y:S01]  /*0a20*/  FCHK P0, R27, R11 ;  /* 0x0000000b1b007302 */ /* 0x000e620000000000 */
[----:B0-----:R-:W-:-:S04]  /*0a30*/  FFMA R7, -R11, R4, 1 ;  /* 0x3f8000000b077423 */ /* 0x001fc80000000104 */
[----:B------:R-:W-:-:S04]  /*0a40*/  FFMA R0, R4, R7, R4 ;  /* 0x0000000704007223 */ /* 0x000fc80000000004 */
[----:B------:R-:W-:-:S04]  /*0a50*/  FFMA R4, R0, R27, RZ ;  /* 0x0000001b00047223 */ /* 0x000fc800000000ff */
[----:B------:R-:W-:-:S04]  /*0a60*/  FFMA R7, -R11, R4, R27 ;  /* 0x000000040b077223 */ /* 0x000fc8000000011b */
[----:B------:R-:W-:Y:S01]  /*0a70*/  FFMA R0, R0, R7, R4 ;  /* 0x0000000700007223 */ /* 0x000fe20000000004 */
[----:B-1----:R-:W-:Y:S06]  /*0a80*/  @!P0 BRA `(.L_x_12) ;  /* 0x00000000000c8947 */ /* 0x002fec0003800000 */
[----:B------:R-:W-:Y:S02]  /*0a90*/  MOV R0, R11 ;  /* 0x0000000b00007202 */ /* 0x000fe40000000f00 */
[----:B------:R-:W-:-:S07]  /*0aa0*/  MOV R18, 0xac0 ;  /* 0x00000ac000127802 */ /* 0x000fce0000000f00 */
[----:B------:R-:W-:Y:S05]  /*0ab0*/  CALL.REL.NOINC `($__internal_2_$__cuda_sm3x_div_rn_noftz_f32_slowpath) ;  /* 0x0000001400dc7944 */ /* 0x000fea0003c00000 */
.L_x_12:
[----:B------:R-:W-:Y:S05]  /*0ac0*/  BSYNC.RECONVERGENT B0 ;  /* 0x0000000000007941 */ /* 0x000fea0003800200 */
.L_x_11:
[----:B------:R-:W-:Y:S01]  /*0ad0*/  FFMA R4, R0, R0, -R9 ;  /* 0x0000000000047223 */ /* 0x000fe20000000809 */
[----:B------:R-:W-:Y:S04]  /*0ae0*/  BSSY.RECONVERGENT B0, `(.L_x_13) ;  /* 0x00000fe000007945 */ /* 0x000fe80003800200 */
[----:B------:R-:W-:-:S04]  /*0af0*/  FSETP.GE.AND P0, PT, R4, RZ, PT ;  /* 0x000000ff0400720b */ /* 0x000fc80003f06000 */
[----:B------:R-:W-:-:S13]  /*0b00*/  FSETP.LTU.OR P0, PT, R5, RZ, !P0 ;  /* 0x000000ff0500720b */ /* 0x000fda0004709400 */
[----:B------:R-:W-:Y:S05]  /*0b10*/  @P0 BRA `(.L_x_14) ;  /* 0x0000000c00e80947 */ /* 0x000fea0003800000 */
[----:B------:R-:W-:Y:S01]  /*0b20*/  IADD3 R0, PT, PT, R5, -0xd000000, RZ ;  /* 0xf300000005007810 */ /* 0x000fe20007ffe0ff */
[----:B------:R0:W1:Y:S01]  /*0b30*/  MUFU.RSQ R6, R5 ;  /* 0x0000000500067308 */ /* 0x0000620000001400 */
[----:B------:R-:W-:Y:S02]  /*0b40*/  BSSY.RECONVERGENT B1, `(.L_x_15) ;  /* 0x000000c000017945 */ /* 0x000fe40003800200 */
[----:B------:R-:W-:-:S13]  /*0b50*/  ISETP.GT.U32.AND P0, PT, R0, 0x727fffff, PT ;  /* 0x727fffff0000780c */ /* 0x000fda0003f04070 */
[----:B0-----:R-:W-:Y:S05]  /*0b60*/  @!P0 BRA `(.L_x_16) ;  /* 0x0000000000148947 */ /* 0x001fea0003800000 */
[----:B------:R-:W-:Y:S02]  /*0b70*/  MOV R0, R5 ;  /* 0x0000000500007202 */ /* 0x000fe40000000f00 */
[----:B------:R-:W-:-:S07]  /*0b80*/  MOV R18, 0xba0 ;  /* 0x00000ba000127802 */ /* 0x000fce0000000f00 */
[----:B-1----:R-:W-:Y:S05]  /*0b90*/  CALL.REL.NOINC `($__internal_1_$__cuda_sm20_sqrt_rn_f32_slowpath) ;  /* 0x0000001400507944 */ /* 0x002fea0003c00000 */
[----:B------:R-:W-:Y:S01]  /*0ba0*/  MOV R7, R23 ;  /* 0x0000001700077202 */ /* 0x000fe20000000f00 */
[----:B------:R-:W-:Y:S06]  /*0bb0*/  BRA `(.L_x_17) ;  /* 0x0000000000107947 */ /* 0x000fec0003800000 */
.L_x_16:
[----:B-1----:R-:W-:Y:S01]  /*0bc0*/  FMUL.FTZ R0, R5, R6 ;  /* 0x0000000605007220 */ /* 0x002fe20000410000 */
[----:B------:R-:W-:-:S03]  /*0bd0*/  FMUL.FTZ R7, R6, 0.5 ;  /* 0x3f00000006077820 */ /* 0x000fc60000410000 */
[----:B------:R-:W-:-:S04]  /*0be0*/  FFMA R5, -R0, R0, R5 ;  /* 0x0000000000057223 */ /* 0x000fc80000000105 */
[----:B------:R-:W-:-:S07]  /*0bf0*/  FFMA R7, R5, R7, R0 ;  /* 0x0000000705077223 */ /* 0x000fce0000000000 */
.L_x_17:
[----:B------:R-:W-:Y:S05]  /*0c00*/  BSYNC.RECONVERGENT B1 ;  /* 0x0000000000017941 */ /* 0x000fea0003800200 */
.L_x_15:
[----:B------:R-:W0:Y:S01]  /*0c10*/  MUFU.RCP R5, R12 ;  /* 0x0000000c00057308 */ /* 0x000e220000001000 */
[----:B------:R-:W-:Y:S01]  /*0c20*/  FADD R27, R7, -UR14 ;  /* 0x8000000e071b7e21 */ /* 0x000fe20008000000 */
[----:B------:R-:W-:Y:S06]  /*0c30*/  BSSY.RECONVERGENT B1, `(.L_x_18) ;  /* 0x000000c000017945 */ /* 0x000fec0003800200 */
        /* <DEDUP_REMOVED lines=11> */
.L_x_19:
[----:B------:R-:W-:Y:S05]  /*0cf0*/  BSYNC.RECONVERGENT B1 ;  /* 0x0000000000017941 */ /* 0x000fea0003800200 */
.L_x_18:
[----:B------:R-:W-:Y:S01]  /*0d00*/  IADD3 R5, PT, PT, R4, -0xd000000, RZ ;  /* 0xf300000004057810 */ /* 0x000fe20007ffe0ff */
[----:B------:R0:W1:Y:S01]  /*0d10*/  MUFU.RSQ R19, R4 ;  /* 0x0000000400137308 */ /* 0x0000620000001400 */
[----:B------:R-:W-:Y:S02]  /*0d20*/  BSSY.RECONVERGENT B1, `(.L_x_20) ;  /* 0x000000d000017945 */ /* 0x000fe40003800200 */
[----:B------:R-:W-:-:S05]  /*0d30*/  ISETP.GT.U32.AND P0, PT, R5, 0x727fffff, PT ;  /* 0x727fffff0500780c */ /* 0x000fca0003f04070 */
[----:B------:R0:W2:Y:S08]  /*0d40*/  F2I.FLOOR.NTZ R8, R0 ;  /* 0x0000000000087305 */ /* 0x0000b00000207100 */
[----:B------:R-:W-:Y:S05]  /*0d50*/  @!P0 BRA `(.L_x_21) ;  /* 0x0000000000148947 */ /* 0x000fea0003800000 */
[----:B0-----:R-:W-:Y:S02]  /*0d60*/  MOV R0, R4 ;  /* 0x0000000400007202 */ /* 0x001fe40000000f00 */
[----:B------:R-:W-:-:S07]  /*0d70*/  MOV R18, 0xd90 ;  /* 0x00000d9000127802 */ /* 0x000fce0000000f00 */
[----:B-12---:R-:W-:Y:S05]  /*0d80*/  CALL.REL.NOINC `($__internal_1_$__cuda_sm20_sqrt_rn_f32_slowpath) ;  /* 0x0000001000d47944 */ /* 0x006fea0003c00000 */
[----:B------:R-:W-:Y:S01]  /*0d90*/  MOV R6, R23 ;  /* 0x0000001700067202 */ /* 0x000fe20000000f00 */
[----:B------:R-:W-:Y:S06]  /*0da0*/  BRA `(.L_x_22) ;  /* 0x0000000000107947 */ /* 0x000fec0003800000 */
.L_x_21:
[----:B-1----:R-:W-:Y:S01]  /*0db0*/  FMUL.FTZ R5, R4, R19 ;  /* 0x0000001304057220 */ /* 0x002fe20000410000 */
[----:B------:R-:W-:-:S03]  /*0dc0*/  FMUL.FTZ R6, R19, 0.5 ;  /* 0x3f00000013067820 */ /* 0x000fc60000410000 */
[----:B0-----:R-:W-:-:S04]  /*0dd0*/  FFMA R4, -R5, R5, R4 ;  /* 0x0000000505047223 */ /* 0x001fc80000000104 */
[----:B------:R-:W-:-:S07]  /*0de0*/  FFMA R6, R4, R6, R5 ;  /* 0x0000000604067223 */ /* 0x000fce0000000005 */
.L_x_22:
[----:B------:R-:W-:Y:S05]  /*0df0*/  BSYNC.RECONVERGENT B1 ;  /* 0x0000000000017941 */ /* 0x000fea0003800200 */
.L_x_20:
        /* <DEDUP_REMOVED lines=11> */
[----:B------:R-:W-:Y:S02]  /*0eb0*/  MOV R18, 0xee0 ;  /* 0x00000ee000127802 */ /* 0x000fe40000000f00 */
[----:B0-----:R-:W-:-:S07]  /*0ec0*/  MOV R0, UR15 ;  /* 0x0000000f00007c02 */ /* 0x001fce0008000f00 */
[----:B--2---:R-:W-:Y:S05]  /*0ed0*/  CALL.REL.NOINC `($__internal_2_$__cuda_sm3x_div_rn_noftz_f32_slowpath) ;  /* 0x0000001000d47944 */ /* 0x004fea0003c00000 */
.L_x_24:
[----:B------:R-:W-:Y:S05]  /*0ee0*/  BSYNC.RECONVERGENT B1 ;  /* 0x0000000000017941 */ /* 0x000fea0003800200 */
.L_x_23:
[----:B------:R-:W2:Y:S02]  /*0ef0*/  F2I.FLOOR.NTZ R5, R0 ;  /* 0x0000000000057305 */ /* 0x000ea40000207100 */
[CC--:B--2---:R-:W-:Y:S02]  /*0f00*/  VIMNMX R4, PT, PT, R8.reuse, R5.reuse, PT ;  /* 0x0000000508047248 */ /* 0x0c4fe40003fe0100 */
[----:B------:R-:W-:Y:S02]  /*0f10*/  VIMNMX R18, PT, PT, R8, R5, !PT ;  /* 0x0000000508127248 */ /* 0x000fe40007fe0100 */
[----:B------:R-:W-:-:S04]  /*0f20*/  ISETP.GE.AND P0, PT, R4, 0x1, PT ;  /* 0x000000010400780c */ /* 0x000fc80003f06270 */
[----:B------:R-:W-:-:S13]  /*0f30*/  ISETP.GE.OR P0, PT, R18, UR9, !P0 ;  /* 0x0000000912007c0c */ /* 0x000fda000c706670 */
[----:B------:R-:W-:Y:S05]  /*0f40*/  @P0 BRA `(.L_x_14) ;  /* 0x0000000800dc0947 */ /* 0x000fea0003800000 */
[----:B------:R-:W-:Y:S01]  /*0f50*/  FFMA R19, R7, R7, R10 ;  /* 0x0000000707137223 */ /* 0x000fe2000000000a */
[----:B------:R-:W-:Y:S03]  /*0f60*/  BSSY.RECONVERGENT B1, `(.L_x_25) ;  /* 0x000000e000017945 */ /* 0x000fe60003800200 */
[----:B------:R-:W-:Y:S01]  /*0f70*/  VIADD R4, R19, 0xf3000000 ;  /* 0xf300000013047836 */ /* 0x000fe20000000000 */
[----:B------:R0:W1:Y:S04]  /*0f80*/  MUFU.RSQ R0, R19 ;  /* 0x0000001300007308 */ /* 0x0000680000001400 */
[----:B------:R-:W-:-:S13]  /*0f90*/  ISETP.GT.U32.AND P0, PT, R4, 0x727fffff, PT ;  /* 0x727fffff0400780c */ /* 0x000fda0003f04070 */
[----:B01----:R-:W-:Y:S05]  /*0fa0*/  @!P0 BRA `(.L_x_26) ;  /* 0x0000000000148947 */ /* 0x003fea0003800000 */
[----:B------:R-:W-:Y:S02]  /*0fb0*/  MOV R0, R19 ;  /* 0x0000001300007202 */ /* 0x000fe40000000f00 */
[----:B------:R-:W-:-:S07]  /*0fc0*/  MOV R18, 0xfe0 ;  /* 0x00000fe000127802 */ /* 0x000fce0000000f00 */
[----:B------:R-:W-:Y:S05]  /*0fd0*/  CALL.REL.NOINC `($__internal_1_$__cuda_sm20_sqrt_rn_f32_slowpath) ;  /* 0x0000001000407944 */ /* 0x000fea0003c00000 */
[----:B------:R-:W-:Y:S01]  /*0fe0*/  MOV R4, R23 ;  /* 0x0000001700047202 */ /* 0x000fe20000000f00 */
[----:B------:R-:W-:Y:S06]  /*0ff0*/  BRA `(.L_x_27) ;  /* 0x0000000000107947 */ /* 0x000fec0003800000 */
.L_x_26:
[----:B------:R-:W-:Y:S01]  /*1000*/  FMUL.FTZ R4, R19, R0 ;  /* 0x0000000013047220 */ /* 0x000fe20000410000 */
[----:B------:R-:W-:-:S03]  /*1010*/  FMUL.FTZ R0, R0, 0.5 ;  /* 0x3f00000000007820 */ /* 0x000fc60000410000 */
[----:B------:R-:W-:-:S04]  /*1020*/  FFMA R19, -R4, R4, R19 ;  /* 0x0000000404137223 */ /* 0x000fc80000000113 */
[----:B------:R-:W-:-:S07]  /*1030*/  FFMA R4, R19, R0, R4 ;  /* 0x0000000013047223 */ /* 0x000fce0000000004 */
.L_x_27:
[----:B------:R-:W-:Y:S05]  /*1040*/  BSYNC.RECONVERGENT B1 ;  /* 0x0000000000017941 */ /* 0x000fea0003800200 */
.L_x_25:
[----:B------:R-:W-:Y:S01]  /*1050*/  FFMA R0, R7, R7, R2 ;  /* 0x0000000707007223 */ /* 0x000fe20000000002 */
[----:B------:R-:W-:Y:S03]  /*1060*/  BSSY.RECONVERGENT B1, `(.L_x_28) ;  /* 0x000000d000017945 */ /* 0x000fe60003800200 */
[----:B------:R0:W1:Y:S01]  /*1070*/  MUFU.RSQ R19, R0 ;  /* 0x0000000000137308 */ /* 0x0000620000001400 */
[----:B------:R-:W-:-:S04]  /*1080*/  IADD3 R2, PT, PT, R0, -0xd000000, RZ ;  /* 0xf300000000027810 */ /* 0x000fc80007ffe0ff */
[----:B------:R-:W-:-:S13]  /*1090*/  ISETP.GT.U32.AND P0, PT, R2, 0x727fffff, PT ;  /* 0x727fffff0200780c */ /* 0x000fda0003f04070 */
[----:B01----:R-:W-:Y:S05]  /*10a0*/  @!P0 BRA `(.L_x_29) ;  /* 0x0000000000108947 */ /* 0x003fea0003800000 */
[----:B------:R-:W-:-:S07]  /*10b0*/  MOV R18, 0x10d0 ;  /* 0x000010d000127802 */ /* 0x000fce0000000f00 */
[----:B------:R-:W-:Y:S05]  /*10c0*/  CALL.REL.NOINC `($__internal_1_$__cuda_sm20_sqrt_rn_f32_slowpath) ;  /* 0x0000001000047944 */ /* 0x000fea0003c00000 */
[----:B------:R-:W-:Y:S01]  /*10d0*/  MOV R21, R23 ;  /* 0x0000001700157202 */ /* 0x000fe20000000f00 */
[----:B------:R-:W-:Y:S06]  /*10e0*/  BRA `(.L_x_30) ;  /* 0x0000000000107947 */ /* 0x000fec0003800000 */
.L_x_29:
[----:B------:R-:W-:Y:S01]  /*10f0*/  FMUL.FTZ R21, R0, R19 ;  /* 0x0000001300157220 */ /* 0x000fe20000410000 */
[----:B------:R-:W-:-:S03]  /*1100*/  FMUL.FTZ R2, R19, 0.5 ;  /* 0x3f00000013027820 */ /* 0x000fc60000410000 */
[----:B------:R-:W-:-:S04]  /*1110*/  FFMA R0, -R21, R21, R0 ;  /* 0x0000001515007223 */ /* 0x000fc80000000100 */
[----:B------:R-:W-:-:S07]  /*1120*/  FFMA R21, R0, R2, R21 ;  /* 0x0000000200157223 */ /* 0x000fce0000000015 */
.L_x_30:
[----:B------:R-:W-:Y:S05]  /*1130*/  BSYNC.RECONVERGENT B1 ;  /* 0x0000000000017941 */ /* 0x000fea0003800200 */
.L_x_28:
        /* <DEDUP_REMOVED lines=11> */
.L_x_32:
[----:B------:R-:W-:Y:S01]  /*11f0*/  FMUL.FTZ R2, R3, R0 ;  /* 0x0000000003027220 */ /* 0x000fe20000410000 */
[----:B------:R-:W-:-:S03]  /*1200*/  FMUL.FTZ R0, R0, 0.5 ;  /* 0x3f00000000007820 */ /* 0x000fc60000410000 */
[----:B------:R-:W-:-:S04]  /*1210*/  FFMA R3, -R2, R2, R3 ;  /* 0x0000000202037223 */ /* 0x000fc80000000103 */
[----:B------:R-:W-:-:S07]  /*1220*/  FFMA R2, R3, R0, R2 ;  /* 0x0000000003027223 */ /* 0x000fce0000000002 */
.L_x_33:
[----:B------:R-:W-:Y:S05]  /*1230*/  BSYNC.RECONVERGENT B1 ;  /* 0x0000000000017941 */ /* 0x000fea0003800200 */
.L_x_31:
        /* <DEDUP_REMOVED lines=8> */
[----:B------:R-:W-:Y:S05]  /*12c0*/  BRA `(.L_x_36) ;  /* 0x0000000000107947 */ /* 0x000fea0003800000 */
.L_x_35:
[----:B------:R-:W-:Y:S01]  /*12d0*/  FMUL.FTZ R23, R0, R3 ;  /* 0x0000000300177220 */ /* 0x000fe20000410000 */
[----:B------:R-:W-:-:S03]  /*12e0*/  FMUL.FTZ R3, R3, 0.5 ;  /* 0x3f00000003037820 */ /* 0x000fc60000410000 */
[----:B------:R-:W-:-:S04]  /*12f0*/  FFMA R0, -R23, R23, R0 ;  /* 0x0000001717007223 */ /* 0x000fc80000000100 */
[----:B------:R-:W-:-:S07]  /*1300*/  FFMA R23, R0, R3, R23 ;  /* 0x0000000300177223 */ /* 0x000fce0000000017 */
.L_x_36:
[----:B------:R-:W-:Y:S05]  /*1310*/  BSYNC.RECONVERGENT B1 ;  /* 0x0000000000017941 */ /* 0x000fea0003800200 */
.L_x_34:
[----:B------:R-:W-:Y:S01]  /*1320*/  VIADD R22, R5, UR11 ;  /* 0x0000000b05167c36 */ /* 0x000fe20008000000 */
[----:B------:R-:W-:Y:S01]  /*1330*/  IADD3 R29, PT, PT, R8, UR11, RZ ;  /* 0x0000000b081d7c10 */ /* 0x000fe2000fffe0ff */
[----:B------:R-:W-:-:S03]  /*1340*/  FMUL R23, R23, R2 ;  /* 0x0000000217177220 */ /* 0x000fc60000400000 */
[CC--:B------:R-:W-:Y:S02]  /*1350*/  VIMNMX R0, PT, PT, R29.reuse, R22.reuse, PT ;  /* 0x000000161d007248 */ /* 0x0c0fe40003fe0100 */
[----:B------:R-:W-:Y:S02]  /*1360*/  VIMNMX R3, PT, PT, R29, R22, !PT ;  /* 0x000000161d037248 */ /* 0x000fe40007fe0100 */
[----:B------:R-:W-:-:S04]  /*1370*/  ISETP.GE.AND P0, PT, R0, 0x1, PT ;  /* 0x000000010000780c */ /* 0x000fc80003f06270 */
[----:B------:R-:W-:Y:S01]  /*1380*/  ISETP.GE.OR P0, PT, R3, UR6, !P0 ;  /* 0x0000000603007c0c */ /* 0x000fe2000c706670 */
[----:B------:R-:W-:-:S12]  /*1390*/  FMUL R3, R21, R4 ;  /* 0x0000000415037220 */ /* 0x000fd80000400000 */
[----:B------:R-:W-:Y:S05]  /*13a0*/  @P0 BRA `(.L_x_14) ;  /* 0x0000000400c40947 */ /* 0x000fea0003800000 */
[----:B------:R-:W-:Y:S01]  /*13b0*/  IADD3 R0, PT, PT, R23, -0xd000000, RZ ;  /* 0xf300000017007810 */ /* 0x000fe20007ffe0ff */
[----:B------:R0:W1:Y:S01]  /*13c0*/  MUFU.RSQ R4, R23 ;  /* 0x0000001700047308 */ /* 0x0000620000001400 */
[----:B------:R-:W-:Y:S01]  /*13d0*/  BSSY.RECONVERGENT B1, `(.L_x_37) ;  /* 0x000000e000017945 */ /* 0x000fe20003800200 */
[----:B------:R-:W-:Y:S02]  /*13e0*/  IADD3 R21, PT, PT, R22, 0x1, RZ ;  /* 0x0000000116157810 */ /* 0x000fe40007ffe0ff */
[----:B------:R-:W-:Y:S02]  /*13f0*/  ISETP.GT.U32.AND P0, PT, R0, 0x727fffff, PT ;  /* 0x727fffff0000780c */ /* 0x000fe40003f04070 */
[----:B------:R-:W-:-:S11]  /*1400*/  IADD3 R2, PT, PT, R29, 0x1, RZ ;  /* 0x000000011d027810 */ /* 0x000fd60007ffe0ff */
[----:B01----:R-:W-:Y:S05]  /*1410*/  @!P0 BRA `(.L_x_38) ;  /* 0x0000000000148947 */ /* 0x003fea0003800000 */
[----:B------:R-:W-:Y:S02]  /*1420*/  MOV R0, R23 ;  /* 0x0000001700007202 */ /* 0x000fe40000000f00 */
[----:B------:R-:W-:-:S07]  /*1430*/  MOV R18, 0x1450 ;  /* 0x0000145000127802 */ /* 0x000fce0000000f00 */
[----:B------:R-:W-:Y:S05]  /*1440*/  CALL.REL.NOINC `($__internal_1_$__cuda_sm20_sqrt_rn_f32_slowpath) ;  /* 0x0000000c00247944 */ /* 0x000fea0003c00000 */
[----:B------:R-:W-:Y:S01]  /*1450*/  IMAD.MOV.U32 R0, RZ, RZ, R23 ;  /* 0x000000ffff007224 */ /* 0x000fe200078e0017 */
[----:B------:R-:W-:Y:S06]  /*1460*/  BRA `(.L_x_39) ;  /* 0x0000000000107947 */ /* 0x000fec0003800000 */
.L_x_38:
[----:B------:R-:W-:Y:S01]  /*1470*/  FMUL.FTZ R0, R23, R4 ;  /* 0x0000000417007220 */ /* 0x000fe20000410000 */
[----:B------:R-:W-:-:S03]  /*1480*/  FMUL.FTZ R4, R4, 0.5 ;  /* 0x3f00000004047820 */ /* 0x000fc60000410000 */
[----:B------:R-:W-:-:S04]  /*1490*/  FFMA R19, -R0, R0, R23 ;  /* 0x0000000000137223 */ /* 0x000fc80000000117 */
[----:B------:R-:W-:-:S07]  /*14a0*/  FFMA R0, R19, R4, R0 ;  /* 0x0000000413007223 */ /* 0x000fce0000000000 */
.L_x_39:
[----:B------:R-:W-:Y:S05]  /*14b0*/  BSYNC.RECONVERGENT B1 ;  /* 0x0000000000017941 */ /* 0x000fea0003800200 */
.L_x_37:
[----:B------:R-:W-:Y:S01]  /*14c0*/  IADD3 R4, PT, PT, R0, 0x1800000, RZ ;  /* 0x0180000000047810 */ /* 0x000fe20007ffe0ff */
[----:B------:R-:W-:Y:S03]  /*14d0*/  BSSY.RECONVERGENT B1, `(.L_x_40) ;  /* 0x000000c000017945 */ /* 0x000fe60003800200 */
[----:B------:R-:W-:-:S04]  /*14e0*/  LOP3.LUT R4, R4, 0x7f800000, RZ, 0xc0, !PT ;  /* 0x7f80000004047812 */ /* 0x000fc800078ec0ff */
[----:B------:R-:W-:-:S13]  /*14f0*/  ISETP.GT.U32.AND P0, PT, R4, 0x1ffffff, PT ;  /* 0x01ffffff0400780c */ /* 0x000fda0003f04070 */
[----:B------:R-:W-:Y:S05]  /*1500*/  @P0 BRA `(.L_x_41) ;  /* 0x0000000000100947 */ /* 0x000fea0003800000 */
[----:B------:R-:W-:-:S07]  /*1510*/  MOV R20, 0x1530 ;  /* 0x0000153000147802 */ /* 0x000fce0000000f00 */
[----:B------:R-:W-:Y:S05]  /*1520*/  CALL.REL.NOINC `($__internal_0_$__cuda_sm20_rcp_rn_f32_slowpath) ;  /* 0x0000000800147944 */ /* 0x000fea0003c00000 */
[----:B------:R-:W-:Y:S01]  /*1530*/  MOV R4, R0 ;  /* 0x0000000000047202 */ /* 0x000fe20000000f00 */
[----:B------:R-:W-:Y:S06]  /*1540*/  BRA `(.L_x_42) ;  /* 0x0000000000107947 */ /* 0x000fec0003800000 */
.L_x_41:
[----:B------:R-:W0:Y:S02]  /*1550*/  MUFU.RCP R19, R0 ;  /* 0x0000000000137308 */ /* 0x000e240000001000 */
[----:B0-----:R-:W-:-:S04]  /*1560*/  FFMA R4, R19, R0, -1 ;  /* 0xbf80000013047423 */ /* 0x001fc80000000000 */
[----:B------:R-:W-:-:S04]  /*1570*/  FADD.FTZ R4, -R4, -RZ ;  /* 0x800000ff04047221 */ /* 0x000fc80000010100 */
[----:B------:R-:W-:-:S07]  /*1580*/  FFMA R4, R19, R4, R19 ;  /* 0x0000000413047223 */ /* 0x000fce0000000013 */
.L_x_42:
[----:B------:R-:W-:Y:S05]  /*1590*/  BSYNC.RECONVERGENT B1 ;  /* 0x0000000000017941 */ /* 0x000fea0003800200 */
.L_x_40:
[----:B------:R-:W-:Y:S01]  /*15a0*/  IADD3 R0, PT, PT, R3, -0xd000000, RZ ;  /* 0xf300000003007810 */ /* 0x000fe20007ffe0ff */
[----:B------:R0:W1:Y:S01]  /*15b0*/  MUFU.RSQ R18, R3 ;  /* 0x0000000300127308 */ /* 0x0000620000001400 */
[----:B------:R-:W-:Y:S02]  /*15c0*/  BSSY.RECONVERGENT B1, `(.L_x_43) ;  /* 0x000000c000017945 */ /* 0x000fe40003800200 */
[----:B------:R-:W-:-:S13]  /*15d0*/  ISETP.GT.U32.AND P0, PT, R0, 0x727fffff, PT ;  /* 0x727fffff0000780c */ /* 0x000fda0003f04070 */
[----:B0-----:R-:W-:Y:S05]  /*15e0*/  @!P0 BRA `(.L_x_44) ;  /* 0x0000000000148947 */ /* 0x001fea0003800000 */
[----:B------:R-:W-:Y:S02]  /*15f0*/  MOV R0, R3 ;  /* 0x0000000300007202 */ /* 0x000fe40000000f00 */
[----:B-1----:R-:W-:-:S07]  /*1600*/  MOV R18, 0x1620 ;  /* 0x0000162000127802 */ /* 0x002fce0000000f00 */
[----:B------:R-:W-:Y:S05]  /*1610*/  CALL.REL.NOINC `($__internal_1_$__cuda_sm20_sqrt_rn_f32_slowpath) ;  /* 0x0000000800b07944 */ /* 0x000fea0003c00000 */
[----:B------:R-:W-:Y:S01]  /*1620*/  IMAD.MOV.U32 R0, RZ, RZ, R23 ;  /* 0x000000ffff007224 */ /* 0x000fe200078e0017 */
[----:B------:R-:W-:Y:S06]  /*1630*/  BRA `(.L_x_45) ;  /* 0x0000000000107947 */ /* 0x000fec0003800000 */
.L_x_44:
[----:B-1----:R-:W-:Y:S01]  /*1640*/  FMUL.FTZ R0, R3, R18 ;  /* 0x0000001203007220 */ /* 0x002fe20000410000 */
[----:B------:R-:W-:-:S03]  /*1650*/  FMUL.FTZ R18, R18, 0.5 ;  /* 0x3f00000012127820 */ /* 0x000fc60000410000 */
[----:B------:R-:W-:-:S04]  /*1660*/  FFMA R3, -R0, R0, R3 ;  /* 0x0000000000037223 */ /* 0x000fc80000000103 */
[----:B------:R-:W-:-:S07]  /*1670*/  FFMA R0, R3, R18, R0 ;  /* 0x0000001203007223 */ /* 0x000fce0000000000 */
.L_x_45:
[----:B------:R-:W-:Y:S05]  /*1680*/  BSYNC.RECONVERGENT B1 ;  /* 0x0000000000017941 */ /* 0x000fea0003800200 */
.L_x_43:
        /* <DEDUP_REMOVED lines=9> */
.L_x_47:
[----:B------:R-:W0:Y:S02]  /*1720*/  MUFU.RCP R3, R0 ;  /* 0x0000000000037308 */ /* 0x000e240000001000 */
[----:B0-----:R-:W-:-:S04]  /*1730*/  FFMA R18, R3, R0, -1 ;  /* 0xbf80000003127423 */ /* 0x001fc80000000000 */
[----:B------:R-:W-:-:S04]  /*1740*/  FADD.FTZ R18, -R18, -RZ ;  /* 0x800000ff12127221 */ /* 0x000fc80000010100 */
[----:B------:R-:W-:-:S07]  /*1750*/  FFMA R3, R3, R18, R3 ;  /* 0x0000001203037223 */ /* 0x000fce0000000003 */
.L_x_48:
[----:B------:R-:W-:Y:S05]  /*1760*/  BSYNC.RECONVERGENT B1 ;  /* 0x0000000000017941 */ /* 0x000fea0003800200 */
.L_x_46:
[----:B------:R-:W0:Y:S02]  /*1770*/  LDC.64 R18, c[0x0][0x388] ;  /* 0x0000e200ff127b82 */ /* 0x000e240000000a00 */
[----:B0-----:R-:W-:-:S04]  /*1780*/  IMAD.WIDE.U32 R24, R29, 0x4, R18 ;  /* 0x000000041d187825 */ /* 0x001fc800078e0012 */
[----:B------:R-:W-:Y:S02]  /*1790*/  IMAD.WIDE R18, R2, 0x4, R18 ;  /* 0x0000000402127825 */ /* 0x000fe400078e0212 */
[----:B------:R-:W2:Y:S04]  /*17a0*/  LDG.E R2, desc[UR12][R24.64] ;  /* 0x0000000c18027981 */ /* 0x000ea8000c1e1900 */
[----:B------:R-:W2:Y:S01]  /*17b0*/  LDG.E R19, desc[UR12][R18.64] ;  /* 0x0000000c12137981 */ /* 0x000ea2000c1e1900 */
[----:B------:R-:W0:Y:S01]  /*17c0*/  MUFU.RCP R27, R12 ;  /* 0x0000000c001b7308 */ /* 0x000e220000001000 */
[----:B------:R-:W-:Y:S01]  /*17d0*/  BSSY.RECONVERGENT B1, `(.L_x_49) ;  /* 0x000000f000017945 */ /* 0x000fe20003800200 */
[----:B0-----:R-:W-:-:S04]  /*17e0*/  FFMA R0, R27, -R12, 1 ;  /* 0x3f8000001b007423 */ /* 0x001fc8000000080c */
[----:B------:R-:W-:Y:S01]  /*17f0*/  FFMA R0, R27, R0, R27 ;  /* 0x000000001b007223 */ /* 0x000fe2000000001b */
[----:B--2---:R-:W-:-:S04]  /*1800*/  FADD R23, -R2, R19 ;  /* 0x0000001302177221 */ /* 0x004fc80000000100 */
[----:B------:R-:W0:Y:S01]  /*1810*/  FCHK P0, R23, R12 ;  /* 0x0000000c17007302 */ /* 0x000e220000000000 */
[----:B------:R-:W-:-:S04]  /*1820*/  FFMA R27, R0, R23, RZ ;  /* 0x00000017001b7223 */ /* 0x000fc800000000ff */
[----:B------:R-:W-:-:S04]  /*1830*/  FFMA R20, R27, -R12, R23 ;  /* 0x8000000c1b147223 */ /* 0x000fc80000000017 */
[----:B------:R-:W-:Y:S01]  /*1840*/  FFMA R27, R0, R20, R27 ;  /* 0x00000014001b7223 */ /* 0x000fe2000000001b */
[----:B0-----:R-:W-:Y:S06]  /*1850*/  @!P0 BRA `(.L_x_50) ;  /* 0x0000000000188947 */ /* 0x001fec0003800000 */
[----:B------:R-:W0:Y:S01]  /*1860*/  LDCU UR15, c[0x0][0x3a8] ;  /* 0x00007500ff0f77ac */ /* 0x000e220008000800 */
[----:B------:R-:W-:Y:S02]  /*1870*/  MOV R27, R23 ;  /* 0x00000017001b7202 */ /* 0x000fe40000000f00 */
[----:B------:R-:W-:Y:S02]  /*1880*/  MOV R18, 0x18b0 ;  /* 0x000018b000127802 */ /* 0x000fe40000000f00 */
[----:B0-----:R-:W-:-:S07]  /*1890*/  MOV R0, UR15 ;  /* 0x0000000f00007c02 */ /* 0x001fce0008000f00 */
[----:B------:R-:W-:Y:S05]  /*18a0*/  CALL.REL.NOINC `($__internal_2_$__cuda_sm3x_div_rn_noftz_f32_slowpath) ;  /* 0x0000000800607944 */ /* 0x000fea0003c00000 */
[----:B------:R-:W-:-:S07]  /*18b0*/  IMAD.MOV.U32 R27, RZ, RZ, R0 ;  /* 0x000000ffff1b7224 */ /* 0x000fce00078e0000 */
.L_x_50:
[----:B------:R-:W-:Y:S05]  /*18c0*/  BSYNC.RECONVERGENT B1 ;  /* 0x0000000000017941 */ /* 0x000fea0003800200 */
.L_x_49:
[----:B------:R-:W0:Y:S02]  /*18d0*/  LDC.64 R18, c[0x0][0x388] ;  /* 0x0000e200ff127b82 */ /* 0x000e240000000a00 */
[----:B0-----:R-:W-:-:S04]  /*18e0*/  IMAD.WIDE.U32 R22, R22, 0x4, R18 ;  /* 0x0000000416167825 */ /* 0x001fc800078e0012 */
[----:B------:R-:W-:Y:S02]  /*18f0*/  IMAD.WIDE R18, R21, 0x4, R18 ;  /* 0x0000000415127825 */ /* 0x000fe400078e0212 */
[----:B------:R-:W2:Y:S04]  /*1900*/  LDG.E R21, desc[UR12][R22.64] ;  /* 0x0000000c16157981 */ /* 0x000ea8000c1e1900 */
[----:B------:R-:W2:Y:S01]  /*1910*/  LDG.E R18, desc[UR12][R18.64] ;  /* 0x0000000c12127981 */ /* 0x000ea2000c1e1900 */
[----:B------:R-:W0:Y:S01]  /*1920*/  MUFU.RCP R25, R12 ;  /* 0x0000000c00197308 */ /* 0x000e220000001000 */
[----:B------:R-:W-:Y:S01]  /*1930*/  I2FP.F32.U32 R8, R8 ;  /* 0x0000000800087245 */ /* 0x000fe20000201000 */
[----:B------:R-:W-:Y:S04]  /*1940*/  BSSY.RECONVERGENT B1, `(.L_x_51) ;  /* 0x0000011000017945 */ /* 0x000fe80003800200 */
[----:B------:R-:W-:-:S04]  /*1950*/  FFMA R7, -R8, R12, R7 ;  /* 0x0000000c08077223 */ /* 0x000fc80000000107 */
[----:B------:R-:W-:-:S04]  /*1960*/  FFMA R2, R7, R27, R2 ;  /* 0x0000001b07027223 */ /* 0x000fc80000000002 */
[----:B------:R-:W-:Y:S01]  /*1970*/  FMUL R3, R2, R3 ;  /* 0x0000000302037220 */ /* 0x000fe20000400000 */
        /* <DEDUP_REMOVED lines=13> */
.L_x_52:
[----:B------:R-:W-:Y:S05]  /*1a50*/  BSYNC.RECONVERGENT B1 ;  /* 0x0000000000017941 */ /* 0x000fea0003800200 */
.L_x_51:
[----:B------:R-:W-:Y:S02]  /*1a60*/  I2FP.F32.U32 R5, R5 ;  /* 0x0000000500057245 */ /* 0x000fe40000201000 */
[----:B------:R-:W-:-:S03]  /*1a70*/  ISETP.NE.AND P0, PT, RZ, UR5, PT ;  /* 0x00000005ff007c0c */ /* 0x000fc6000bf05270 */
[----:B------:R-:W-:-:S04]  /*1a80*/  FFMA R6, -R5, UR17, R6 ;  /* 0x0000001105067c23 */ /* 0x000fc80008000106 */
[----:B------:R-:W-:-:S06]  /*1a90*/  FFMA R0, R6, R0, R21 ;  /* 0x0000000006007223 */ /* 0x000fcc0000000015 */
[----:B------:R-:W-:-:S04]  /*1aa0*/  @P0 FFMA R3, R0, R4, R3 ;  /* 0x0000000400030223 */ /* 0x000fc80000000003 */
[----:B------:R-:W-:-:S07]  /*1ab0*/  FADD R13, R13, R3 ;  /* 0x000000030d0d7221 */ /* 0x000fce0000000000 */
.L_x_14:
[----:B------:R-:W-:Y:S05]  /*1ac0*/  BSYNC.RECONVERGENT B0 ;  /* 0x0000000000007941 */ /* 0x000fea0003800200 */
.L_x_13:
[----:B------:R-:W-:Y:S02]  /*1ad0*/  UIADD3 UR8, UPT, UPT, UR8, 0x1, URZ ;  /* 0x0000000108087890 */ /* 0x000fe4000fffe0ff */
[----:B------:R-:W-:Y:S02]  /*1ae0*/  UIADD3 UR5, UPT, UPT, UR5, 0x1, URZ ;  /* 0x0000000105057890 */ /* 0x000fe4000fffe0ff */
[----:B------:R-:W-:Y:S01]  /*1af0*/  UIADD3 UR11, UPT, UPT, UR11, UR18, URZ ;  /* 0x000000120b0b7290 */ /* 0x000fe2000fffe0ff */
[----:B------:R-:W-:Y:S11]  /*1b00*/  BRA.U UP1, `(.L_x_53) ;  /* 0xffffffed014c7547 */ /* 0x000ff6000b83ffff */
[----:B------:R-:W-:Y:S05]  /*1b10*/  BRA.U UP0, `(.L_x_54) ;  /* 0xffffffe900f87547 */ /* 0x000fea000b83ffff */
.L_x_8:
[----:B------:R-:W0:Y:S01]  /*1b20*/  LDCU UR4, c[0x0][0x3a4] ;  /* 0x00007480ff0477ac */ /* 0x000e220008000800 */
[----:B------:R-:W-:Y:S01]  /*1b30*/  MOV R3, 0x3ea2f986 ;  /* 0x3ea2f98600037802 */ /* 0x000fe20000000f00 */
[----:B------:R-:W-:Y:S01]  /*1b40*/  BSSY.RECONVERGENT B0, `(.L_x_55) ;  /* 0x000000f000007945 */ /* 0x000fe20003800200 */
[----:B------:R-:W-:-:S05]  /*1b50*/  MOV R0, 0x40490fd8 ;  /* 0x40490fd800007802 */ /* 0x000fca0000000f00 */
[----:B------:R-:W-:-:S04]  /*1b60*/  FFMA R0, R3, -R0, 1 ;  /* 0x3f80000003007423 */ /* 0x000fc80000000800 */
[----:B------:R-:W-:Y:S01]  /*1b70*/  FFMA R0, R0, R3, 0.31830996274948120117 ;  /* 0x3ea2f98600007423 */ /* 0x000fe20000000003 */
[----:B0-----:R-:W-:-:S04]  /*1b80*/  FMUL R27, R13, UR4 ;  /* 0x000000040d1b7c20 */ /* 0x001fc80008400000 */
[----:B------:R-:W-:-:S04]  /*1b90*/  FMUL.D2 R27, R27, UR4 ;  /* 0x000000041b1b7c20 */ /* 0x000fc80008300000 */
[----:B------:R-:W0:Y:S01]  /*1ba0*/  FCHK P0, R27, 3.1415920257568359375 ;  /* 0x40490fd81b007902 */ /* 0x000e220000000000 */
[----:B------:R-:W-:-:S04]  /*1bb0*/  FFMA R2, R27, R0, RZ ;  /* 0x000000001b027223 */ /* 0x000fc800000000ff */
[----:B------:R-:W-:-:S04]  /*1bc0*/  FFMA R3, R2, -3.1415920257568359375, R27 ;  /* 0xc0490fd802037823 */ /* 0x000fc8000000001b */
[----:B------:R-:W-:Y:S01]  /*1bd0*/  FFMA R3, R0, R3, R2 ;  /* 0x0000000300037223 */ /* 0x000fe20000000002 */
[----:B0-----:R-:W-:Y:S06]  /*1be0*/  @!P0 BRA `(.L_x_56) ;  /* 0x0000000000108947 */ /* 0x001fec0003800000 */
[----:B------:R-:W-:Y:S01]  /*1bf0*/  IMAD.MOV.U32 R0, RZ, RZ, 0x40490fd8 ;  /* 0x40490fd8ff007424 */ /* 0x000fe200078e00ff */
[----:B------:R-:W-:-:S07]  /*1c00*/  MOV R18, 0x1c20 ;  /* 0x00001c2000127802 */ /* 0x000fce0000000f00 */
[----:B------:R-:W-:Y:S05]  /*1c10*/  CALL.REL.NOINC `($__internal_2_$__cuda_sm3x_div_rn_noftz_f32_slowpath) ;  /* 0x0000000400847944 */ /* 0x000fea0003c00000 */
[----:B------:R-:W-:-:S07]  /*1c20*/  MOV R3, R0 ;  /* 0x0000000000037202 */ /* 0x000fce0000000f00 */
.L_x_56:
[----:B------:R-:W-:Y:S05]  /*1c30*/  BSYNC.RECONVERGENT B0 ;  /* 0x0000000000007941 */ /* 0x000fea0003800200 */
.L_x_55:
[----:B------:R-:W0:Y:S01]  /*1c40*/  LDC R4, c[0x0][0x3b0] ;  /* 0x0000ec00ff047b82 */ /* 0x000e220000000800 */
        /* <DEDUP_REMOVED lines=10> */
[----:B------:R-:W-:Y:S02]  /*1cf0*/  MOV R27, R3 ;  /* 0x00000003001b7202 */ /* 0x000fe40000000f00 */
[----:B------:R-:W-:Y:S02]  /*1d00*/  MOV R18, 0x1d30 ;  /* 0x00001d3000127802 */ /* 0x000fe40000000f00 */
[----:B0-----:R-:W-:-:S07]  /*1d10*/  MOV R0, UR4 ;  /* 0x0000000400007c02 */ /* 0x001fce0008000f00 */
[----:B------:R-:W-:Y:S05]  /*1d20*/  CALL.REL.NOINC `($__internal_2_$__cuda_sm3x_div_rn_noftz_f32_slowpath) ;  /* 0x0000000400407944 */ /* 0x000fea0003c00000 */
.L_x_58:
[----:B------:R-:W-:Y:S05]  /*1d30*/  BSYNC.RECONVERGENT B0 ;  /* 0x0000000000007941 */ /* 0x000fea0003800200 */
.L_x_57:
[----:B------:R-:W0:Y:S02]  /*1d40*/  LDC.64 R2, c[0x0][0x380] ;  /* 0x0000e000ff027b82 */ /* 0x000e240000000a00 */
[----:B0-----:R-:W-:-:S05]  /*1d50*/  IMAD.WIDE R2, R15, 0x4, R2 ;  /* 0x000000040f027825 */ /* 0x001fca00078e0202 */
[----:B------:R-:W-:Y:S01]  /*1d60*/  STG.E desc[UR12][R2.64], R0 ;  /* 0x0000000002007986 */ /* 0x000fe2000c10190c */
[----:B------:R-:W-:Y:S05]  /*1d70*/  EXIT ;  /* 0x000000000000794d */ /* 0x000fea0003800000 */
        .weak           $__internal_0_$__cuda_sm20_rcp_rn_f32_slowpath
        .type           $__internal_0_$__cuda_sm20_rcp_rn_f32_slowpath,@function
        .size           $__internal_0_$__cuda_sm20_rcp_rn_f32_slowpath,($__internal_1_$__cuda_sm20_sqrt_rn_f32_slowpath - $__internal_0_$__cuda_sm20_rcp_rn_f32_slowpath)
$__internal_0_$__cuda_sm20_rcp_rn_f32_slowpath:
[----:B------:R-:W-:Y:S01]  /*1d80*/  SHF.L.U32 R18, R0, 0x1, RZ ;  /* 0x0000000100127819 */ /* 0x000fe200000006ff */
[----:B------:R-:W-:Y:S03]  /*1d90*/  BSSY.RECONVERGENT B2, `(.L_x_59) ;  /* 0x0000030000027945 */ /* 0x000fe60003800200 */
[----:B------:R-:W-:-:S04]  /*1da0*/  SHF.R.U32.HI R18, RZ, 0x18, R18 ;  /* 0x00000018ff127819 */ /* 0x000fc80000011612 */
[----:B------:R-:W-:-:S13]  /*1db0*/  ISETP.NE.U32.AND P0, PT, R18, RZ, PT ;  /* 0x000000ff1200720c */ /* 0x000fda0003f05070 */
[----:B------:R-:W-:Y:S05]  /*1dc0*/  @P0 BRA `(.L_x_60) ;  /* 0x0000000000280947 */ /* 0x000fea0003800000 */
[----:B------:R-:W-:-:S05]  /*1dd0*/  IMAD.SHL.U32 R18, R0, 0x2, RZ ;  /* 0x0000000200127824 */ /* 0x000fca00078e00ff */
[----:B------:R-:W-:-:S13]  /*1de0*/  ISETP.NE.AND P0, PT, R18, RZ, PT ;  /* 0x000000ff1200720c */ /* 0x000fda0003f05270 */
[----:B------:R-:W-:Y:S01]  /*1df0*/  @P0 FFMA R23, R0, 1.84467440737095516160e+19, RZ ;  /* 0x5f80000000170823 */ /* 0x000fe200000000ff */
[----:B------:R-:W-:Y:S08]  /*1e00*/  @!P0 MUFU.RCP R19, R0 ;  /* 0x0000000000138308 */ /* 0x000ff00000001000 */
[----:B------:R-:W0:Y:S02]  /*1e10*/  @P0 MUFU.RCP R18, R23 ;  /* 0x0000001700120308 */ /* 0x000e240000001000 */
[----:B0-----:R-:W-:-:S04]  /*1e20*/  @P0 FFMA R24, R23, R18, -1 ;  /* 0xbf80000017180423 */ /* 0x001fc80000000012 */
[----:B------:R-:W-:-:S04]  /*1e30*/  @P0 FADD.FTZ R25, -R24, -RZ ;  /* 0x800000ff18190221 */ /* 0x000fc80000010100 */
[----:B------:R-:W-:-:S04]  /*1e40*/  @P0 FFMA R18, R18, R25, R18 ;  /* 0x0000001912120223 */ /* 0x000fc80000000012 */
[----:B------:R-:W-:Y:S01]  /*1e50*/  @P0 FFMA R19, R18, 1.84467440737095516160e+19, RZ ;  /* 0x5f80000012130823 */ /* 0x000fe200000000ff */
[----:B------:R-:W-:Y:S06]  /*1e60*/  BRA `(.L_x_61) ;  /* 0x0000000000887947 */ /* 0x000fec0003800000 */
.L_x_60:
[----:B------:R-:W-:-:S04]  /*1e70*/  IADD3 R19, PT, PT, R18, -0xfd, RZ ;  /* 0xffffff0312137810 */ /* 0x000fc80007ffe0ff */
[----:B------:R-:W-:-:S13]  /*1e80*/  ISETP.GT.U32.AND P0, PT, R19, 0x1, PT ;  /* 0x000000011300780c */ /* 0x000fda0003f04070 */
[----:B------:R-:W-:Y:S05]  /*1e90*/  @P0 BRA `(.L_x_62) ;  /* 0x0000000000780947 */ /* 0x000fea0003800000 */
[----:B------:R-:W-:Y:S01]  /*1ea0*/  LOP3.LUT R23, R0, 0x7fffff, RZ, 0xc0, !PT ;  /* 0x007fffff00177812 */ /* 0x000fe200078ec0ff */
[----:B------:R-:W-:-:S03]  /*1eb0*/  HFMA2 R28, -RZ, RZ, 0, 1.78813934326171875e-07 ;  /* 0x00000003ff1c7431 */ /* 0x000fc600000001ff */
[----:B------:R-:W-:-:S04]  /*1ec0*/  LOP3.LUT R23, R23, 0x3f800000, RZ, 0xfc, !PT ;  /* 0x3f80000017177812 */ /* 0x000fc800078efcff */
[----:B------:R-:W0:Y:S01]  /*1ed0*/  MUFU.RCP R24, R23 ;  /* 0x0000001700187308 */ /* 0x000e220000001000 */
[----:B------:R-:W-:Y:S01]  /*1ee0*/  SHF.L.U32 R27, R28, R19, RZ ;  /* 0x000000131c1b7219 */ /* 0x000fe200000006ff */
[----:B0-----:R-:W-:-:S04]  /*1ef0*/  FFMA R25, R23, R24, -1 ;  /* 0xbf80000017197423 */ /* 0x001fc80000000018 */
[----:B------:R-:W-:-:S04]  /*1f00*/  FADD.FTZ R25, -R25, -RZ ;  /* 0x800000ff19197221 */ /* 0x000fc80000010100 */
[CCC-:B------:R-:W-:Y:S01]  /*1f10*/  FFMA.RM R26, R24.reuse, R25.reuse, R24.reuse ;  /* 0x00000019181a7223 */ /* 0x1c0fe20000004018 */
[----:B------:R-:W-:-:S04]  /*1f20*/  FFMA.RP R25, R24, R25, R24 ;  /* 0x0000001918197223 */ /* 0x000fc80000008018 */
[C---:B------:R-:W-:Y:S02]  /*1f30*/  LOP3.LUT R24, R26.reuse, 0x7fffff, RZ, 0xc0, !PT ;  /* 0x007fffff1a187812 */ /* 0x040fe400078ec0ff */
[----:B------:R-:W-:Y:S02]  /*1f40*/  FSETP.NEU.FTZ.AND P0, PT, R26, R25, PT ;  /* 0x000000191a00720b */ /* 0x000fe40003f1d000 */
[----:B------:R-:W-:Y:S02]  /*1f50*/  LOP3.LUT R24, R24, 0x800000, RZ, 0xfc, !PT ;  /* 0x0080000018187812 */ /* 0x000fe400078efcff */
[----:B------:R-:W-:Y:S02]  /*1f60*/  SEL R25, RZ, 0xffffffff, !P0 ;  /* 0xffffffffff197807 */ /* 0x000fe40004000000 */
[----:B------:R-:W-:Y:S02]  /*1f70*/  LOP3.LUT R26, R27, R24, RZ, 0xc0, !PT ;  /* 0x000000181b1a7212 */ /* 0x000fe400078ec0ff */
[----:B------:R-:W-:-:S02]  /*1f80*/  IADD3 R25, PT, PT, -R25, RZ, RZ ;  /* 0x000000ff19197210 */ /* 0x000fc40007ffe1ff */
[-C--:B------:R-:W-:Y:S02]  /*1f90*/  SHF.R.U32.HI R26, RZ, R19.reuse, R26 ;  /* 0x00000013ff1a7219 */ /* 0x080fe4000001161a */
[----:B------:R-:W-:Y:S02]  /*1fa0*/  LOP3.LUT P1, RZ, R25, R19, R24, 0xf8, !PT ;  /* 0x0000001319ff7212 */ /* 0x000fe4000782f818 */
[C---:B------:R-:W-:Y:S02]  /*1fb0*/  LOP3.LUT P0, RZ, R26.reuse, 0x1, RZ, 0xc0, !PT ;  /* 0x000000011aff7812 */ /* 0x040fe4000780c0ff */
[----:B------:R-:W-:-:S04]  /*1fc0*/  LOP3.LUT P2, RZ, R26, 0x2, RZ, 0xc0, !PT ;  /* 0x000000021aff7812 */ /* 0x000fc8000784c0ff */
[----:B------:R-:W-:Y:S02]  /*1fd0*/  PLOP3.LUT P0, PT, P0, P1, P2, 0xe0, 0x0 ;  /* 0x000000000000781c */ /* 0x000fe40000703c20 */
[----:B------:R-:W-:Y:S02]  /*1fe0*/  LOP3.LUT P1, RZ, R0, 0x7fffff, RZ, 0xc0, !PT ;  /* 0x007fffff00ff7812 */ /* 0x000fe4000782c0ff */
[----:B------:R-:W-:-:S04]  /*1ff0*/  SEL R19, RZ, 0x1, !P0 ;  /* 0x00000001ff137807 */ /* 0x000fc80004000000 */
[----:B------:R-:W-:-:S04]  /*2000*/  IADD3 R19, PT, PT, -R19, RZ, RZ ;  /* 0x000000ff13137210 */ /* 0x000fc80007ffe1ff */
[----:B------:R-:W-:Y:S01]  /*2010*/  ISETP.GE.AND P0, PT, R19, RZ, PT ;  /* 0x000000ff1300720c */ /* 0x000fe20003f06270 */
[----:B------:R-:W-:-:S05]  /*2020*/  VIADD R19, R18, 0xffffff04 ;  /* 0xffffff0412137836 */ /* 0x000fca0000000000 */
[----:B------:R-:W-:-:S07]  /*2030*/  SHF.R.U32.HI R19, RZ, R19, R24 ;  /* 0x00000013ff137219 */ /* 0x000fce0000011618 */
[----:B------:R-:W-:-:S04]  /*2040*/  @!P0 IADD3 R19, PT, PT, R19, 0x1, RZ ;  /* 0x0000000113138810 */ /* 0x000fc80007ffe0ff */
[----:B------:R-:W-:-:S04]  /*2050*/  @!P1 SHF.L.U32 R19, R19, 0x1, RZ ;  /* 0x0000000113139819 */ /* 0x000fc800000006ff */
[----:B------:R-:W-:Y:S01]  /*2060*/  LOP3.LUT R19, R19, 0x80000000, R0, 0xf8, !PT ;  /* 0x8000000013137812 */ /* 0x000fe200078ef800 */
[----:B------:R-:W-:Y:S06]  /*2070*/  BRA `(.L_x_61) ;  /* 0x0000000000047947 */ /* 0x000fec0003800000 */
.L_x_62:
[----:B------:R0:W1:Y:S02]  /*2080*/  MUFU.RCP R19, R0 ;  /* 0x0000000000137308 */ /* 0x0000640000001000 */
.L_x_61:
[----:B------:R-:W-:Y:S05]  /*2090*/  BSYNC.RECONVERGENT B2 ;  /* 0x0000000000027941 */ /* 0x000fea0003800200 */
.L_x_59:
[----:B01----:R-:W-:Y:S01]  /*20a0*/  MOV R0, R19 ;  /* 0x0000001300007202 */ /* 0x003fe20000000f00 */
[----:B------:R-:W-:Y:S01]  /*20b0*/  IMAD.MOV.U32 R19, RZ, RZ, 0x0 ;  /* 0x00000000ff137424 */ /* 0x000fe200078e00ff */
[----:B------:R-:W-:-:S04]  /*20c0*/  MOV R18, R20 ;  /* 0x0000001400127202 */ /* 0x000fc80000000f00 */
[----:B------:R-:W-:Y:S05]  /*20d0*/  RET.REL.NODEC R18 `(_Z14BP_DAS_INV_HMCPfPKfiiiifffffffffff) ;  /* 0xffffffdc12c87950 */ /* 0x000fea0003c3ffff */
        .weak           $__internal_1_$__cuda_sm20_sqrt_rn_f32_slowpath
        .type           $__internal_1_$__cuda_sm20_sqrt_rn_f32_slowpath,@function
        .size           $__internal_1_$__cuda_sm20_sqrt_rn_f32_slowpath,($__internal_2_$__cuda_sm3x_div_rn_noftz_f32_slowpath - $__internal_1_$__cuda_sm20_sqrt_rn_f32_slowpath)
$__internal_1_$__cuda_sm20_sqrt_rn_f32_slowpath:
[----:B------:R-:W-:-:S13]  /*20e0*/  LOP3.LUT P0, RZ, R0, 0x7fffffff, RZ, 0xc0, !PT ;  /* 0x7fffffff00ff7812 */ /* 0x000fda000780c0ff */
[----:B------:R-:W-:Y:S01]  /*20f0*/  @!P0 MOV R23, R0 ;  /* 0x0000000000178202 */ /* 0x000fe20000000f00 */
[----:B------:R-:W-:Y:S06]  /*2100*/  @!P0 BRA `(.L_x_63) ;  /* 0x0000000000408947 */ /* 0x000fec0003800000 */
[----:B------:R-:W-:-:S13]  /*2110*/  FSETP.GEU.FTZ.AND P0, PT, R0, RZ, PT ;  /* 0x000000ff0000720b */ /* 0x000fda0003f1e000 */
[----:B------:R-:W-:Y:S01]  /*2120*/  @!P0 MOV R23, 0x7fffffff ;  /* 0x7fffffff00178802 */ /* 0x000fe20000000f00 */
[----:B------:R-:W-:Y:S06]  /*2130*/  @!P0 BRA `(.L_x_63) ;  /* 0x0000000000348947 */ /* 0x000fec0003800000 */
[----:B------:R-:W-:-:S13]  /*2140*/  FSETP.GTU.FTZ.AND P0, PT, |R0|, +INF , PT ;  /* 0x7f8000000000780b */ /* 0x000fda0003f1c200 */
[----:B------:R-:W-:Y:S01]  /*2150*/  @P0 FADD.FTZ R23, R0, 1 ;  /* 0x3f80000000170421 */ /* 0x000fe20000010000 */
[----:B------:R-:W-:Y:S06]  /*2160*/  @P0 BRA `(.L_x_63) ;  /* 0x0000000000280947 */ /* 0x000fec0003800000 */
[----:B------:R-:W-:-:S13]  /*2170*/  FSETP.NEU.FTZ.AND P0, PT, |R0|, +INF , PT ;  /* 0x7f8000000000780b */ /* 0x000fda0003f1d200 */
[----:B------:R-:W-:-:S04]  /*2180*/  @P0 FFMA R19, R0, 1.84467440737095516160e+19, RZ ;  /* 0x5f80000000130823 */ /* 0x000fc800000000ff */
[----:B------:R-:W0:Y:S02]  /*2190*/  @P0 MUFU.RSQ R24, R19 ;  /* 0x0000001300180308 */ /* 0x000e240000001400 */
[----:B0-----:R-:W-:Y:S01]  /*21a0*/  @P0 FMUL.FTZ R20, R19, R24 ;  /* 0x0000001813140220 */ /* 0x001fe20000410000 */
[----:B------:R-:W-:-:S03]  /*21b0*/  @P0 FMUL.FTZ R25, R24, 0.5 ;  /* 0x3f00000018190820 */ /* 0x000fc60000410000 */
[----:B------:R-:W-:-:S04]  /*21c0*/  @P0 FADD.FTZ R23, -R20, -RZ ;  /* 0x800000ff14170221 */ /* 0x000fc80000010100 */
[----:B------:R-:W-:Y:S01]  /*21d0*/  @P0 FFMA R27, R20, R23, R19 ;  /* 0x00000017141b0223 */ /* 0x000fe20000000013 */
[----:B------:R-:W-:-:S03]  /*21e0*/  @!P0 MOV R23, R0 ;  /* 0x0000000000178202 */ /* 0x000fc60000000f00 */
[----:B------:R-:W-:-:S04]  /*21f0*/  @P0 FFMA R25, R27, R25, R20 ;  /* 0x000000191b190223 */ /* 0x000fc80000000014 */
[----:B------:R-:W-:-:S07]  /*2200*/  @P0 FMUL.FTZ R23, R25, 2.3283064365386962891e-10 ;  /* 0x2f80000019170820 */ /* 0x000fce0000410000 */
.L_x_63:
[----:B------:R-:W-:-:S04]  /*2210*/  HFMA2 R19, -RZ, RZ, 0, 0 ;  /* 0x00000000ff137431 */ /* 0x000fc800000001ff */
[----:B------:R-:W-:Y:S05]  /*2220*/  RET.REL.NODEC R18 `(_Z14BP_DAS_INV_HMCPfPKfiiiifffffffffff) ;  /* 0xffffffdc12747950 */ /* 0x000fea0003c3ffff */
        .weak           $__internal_2_$__cuda_sm3x_div_rn_noftz_f32_slowpath
        .type           $__internal_2_$__cuda_sm3x_div_rn_noftz_f32_slowpath,@function
        .size           $__internal_2_$__cuda_sm3x_div_rn_noftz_f32_slowpath,(.L_x_373 - $__internal_2_$__cuda_sm3x_div_rn_noftz_f32_slowpath)
$__internal_2_$__cuda_sm3x_div_rn_noftz_f32_slowpath:
[----:B------:R-:W-:Y:S01]  /*2230*/  SHF.R.U32.HI R19, RZ, 0x17, R0 ;  /* 0x00000017ff137819 */ /* 0x000fe20000011600 */
[----:B------:R-:W-:Y:S01]  /*2240*/  BSSY.RECONVERGENT B2, `(.L_x_64) ;  /* 0x0000062000027945 */ /* 0x000fe20003800200 */
[----:B------:R-:W-:Y:S02]  /*2250*/  SHF.R.U32.HI R24, RZ, 0x17, R27 ;  /* 0x00000017ff187819 */ /* 0x000fe4000001161b */
[----:B------:R-:W-:Y:S02]  /*2260*/  LOP3.LUT R19, R19, 0xff, RZ, 0xc0, !PT ;  /* 0x000000ff13137812 */ /* 0x000fe400078ec0ff */
[----:B------:R-:W-:-:S03]  /*2270*/  LOP3.LUT R24, R24, 0xff, RZ, 0xc0, !PT ;  /* 0x000000ff18187812 */ /* 0x000fc600078ec0ff */
[----:B------:R-:W-:Y:S01]  /*2280*/  VIADD R23, R19, 0xffffffff ;  /* 0xffffffff13177836 */ /* 0x000fe20000000000 */
[----:B------:R-:W-:-:S04]  /*2290*/  IADD3 R25, PT, PT, R24, -0x1, RZ ;  /* 0xffffffff18197810 */ /* 0x000fc80007ffe0ff */
[----:B------:R-:W-:-:S04]  /*22a0*/  ISETP.GT.U32.AND P0, PT, R23, 0xfd, PT ;  /* 0x000000fd1700780c */ /* 0x000fc80003f04070 */
[----:B------:R-:W-:-:S13]  /*22b0*/  ISETP.GT.U32.OR P0, PT, R25, 0xfd, P0 ;  /* 0x000000fd1900780c */ /* 0x000fda0000704470 */
[----:B------:R-:W-:Y:S01]  /*22c0*/  @!P0 MOV R20, RZ ;  /* 0x000000ff00148202 */ /* 0x000fe20000000f00 */
[----:B------:R-:W-:Y:S06]  /*22d0*/  @!P0 BRA `(.L_x_65) ;  /* 0x00000000005c8947 */ /* 0x000fec0003800000 */
[----:B------:R-:W-:Y:S02]  /*22e0*/  FSETP.GTU.FTZ.AND P0, PT, |R27|, +INF , PT ;  /* 0x7f8000001b00780b */ /* 0x000fe40003f1c200 */
[----:B------:R-:W-:-:S04]  /*22f0*/  FSETP.GTU.FTZ.AND P1, PT, |R0|, +INF , PT ;  /* 0x7f8000000000780b */ /* 0x000fc80003f3c200 */
[----:B------:R-:W-:-:S13]  /*2300*/  PLOP3.LUT P0, PT, P0, P1, PT, 0xf8, 0x8f ;  /* 0x00000000008f781c */ /* 0x000fda0000703f70 */
[----:B------:R-:W-:Y:S05]  /*2310*/  @P0 BRA `(.L_x_66) ;  /* 0x00000004004c0947 */ /* 0x000fea0003800000 */
[----:B------:R-:W-:-:S13]  /*2320*/  LOP3.LUT P0, RZ, R0, 0x7fffffff, R27, 0xc8, !PT ;  /* 0x7fffffff00ff7812 */ /* 0x000fda000780c81b */
[----:B------:R-:W-:Y:S05]  /*2330*/  @!P0 BRA `(.L_x_67) ;  /* 0x00000004003c8947 */ /* 0x000fea0003800000 */
[C---:B------:R-:W-:Y:S02]  /*2340*/  FSETP.NEU.FTZ.AND P2, PT, |R27|.reuse, +INF , PT ;  /* 0x7f8000001b00780b */ /* 0x040fe40003f5d200 */
[----:B------:R-:W-:Y:S02]  /*2350*/  FSETP.NEU.FTZ.AND P1, PT, |R0|, +INF , PT ;  /* 0x7f8000000000780b */ /* 0x000fe40003f3d200 */
[----:B------:R-:W-:-:S11]  /*2360*/  FSETP.NEU.FTZ.AND P0, PT, |R27|, +INF , PT ;  /* 0x7f8000001b00780b */ /* 0x000fd60003f1d200 */
[----:B------:R-:W-:Y:S05]  /*2370*/  @!P1 BRA !P2, `(.L_x_67) ;  /* 0x00000004002c9947 */ /* 0x000fea0005000000 */
[----:B------:R-:W-:-:S04]  /*2380*/  LOP3.LUT P2, RZ, R27, 0x7fffffff, RZ, 0xc0, !PT ;  /* 0x7fffffff1bff7812 */ /* 0x000fc8000784c0ff */
[----:B------:R-:W-:-:S13]  /*2390*/  PLOP3.LUT P1, PT, P1, P2, PT, 0x2f, 0xf2 ;  /* 0x0000000000f2781c */ /* 0x000fda0000f24577 */
[----:B------:R-:W-:Y:S05]  /*23a0*/  @P1 BRA `(.L_x_68) ;  /* 0x0000000400181947 */ /* 0x000fea0003800000 */
[----:B------:R-:W-:-:S04]  /*23b0*/  LOP3.LUT P1, RZ, R0, 0x7fffffff, RZ, 0xc0, !PT ;  /* 0x7fffffff00ff7812 */ /* 0x000fc8000782c0ff */
[----:B------:R-:W-:-:S13]  /*23c0*/  PLOP3.LUT P0, PT, P0, P1, PT, 0x2f, 0xf2 ;  /* 0x0000000000f2781c */ /* 0x000fda0000702577 */
[----:B------:R-:W-:Y:S05]  /*23d0*/  @P0 BRA `(.L_x_69) ;  /* 0x0000000400000947 */ /* 0x000fea0003800000 */
[----:B------:R-:W-:Y:S02]  /*23e0*/  ISETP.GE.AND P0, PT, R25, RZ, PT ;  /* 0x000000ff1900720c */ /* 0x000fe40003f06270 */
[----:B------:R-:W-:-:S11]  /*23f0*/  ISETP.GE.AND P1, PT, R23, RZ, PT ;  /* 0x000000ff1700720c */ /* 0x000fd60003f26270 */
[----:B------:R-:W-:Y:S01]  /*2400*/  @P0 MOV R20, RZ ;  /* 0x000000ff00140202 */ /* 0x000fe20000000f00 */
[----:B------:R-:W-:Y:S01]  /*2410*/  @!P0 FFMA R27, R27, 1.84467440737095516160e+19, RZ ;  /* 0x5f8000001b1b8823 */ /* 0x000fe200000000ff */
[----:B------:R-:W-:Y:S01]  /*2420*/  @!P0 MOV R20, 0xffffffc0 ;  /* 0xffffffc000148802 */ /* 0x000fe20000000f00 */
[----:B------:R-:W-:-:S04]  /*2430*/  @!P1 FFMA R0, R0, 1.84467440737095516160e+19, RZ ;  /* 0x5f80000000009823 */ /* 0x000fc800000000ff */
[----:B------:R-:W-:-:S07]  /*2440*/  @!P1 VIADD R20, R20, 0x40 ;  /* 0x0000004014149836 */ /* 0x000fce0000000000 */
.L_x_65:
[----:B------:R-:W-:Y:S01]  /*2450*/  LEA R23, R19, 0xc0800000, 0x17 ;  /* 0xc080000013177811 */ /* 0x000fe200078eb8ff */
[----:B------:R-:W-:Y:S01]  /*2460*/  BSSY.RECONVERGENT B3, `(.L_x_70) ;  /* 0x0000036000037945 */ /* 0x000fe20003800200 */
[----:B------:R-:W-:Y:S02]  /*2470*/  IADD3 R24, PT, PT, R24, -0x7f, RZ ;  /* 0xffffff8118187810 */ /* 0x000fe40007ffe0ff */
[----:B------:R-:W-:-:S04]  /*2480*/  IADD3 R28, PT, PT, -R23, R0, RZ ;  /* 0x00000000171c7210 */ /* 0x000fc80007ffe1ff */
[----:B------:R-:W0:Y:S01]  /*2490*/  MUFU.RCP R0, R28 ;  /* 0x0000001c00007308 */ /* 0x000e220000001000 */
[----:B------:R-:W-:-:S04]  /*24a0*/  FADD.FTZ R23, -R28, -RZ ;  /* 0x800000ff1c177221 */ /* 0x000fc80000010100 */
[----:B0-----:R-:W-:-:S04]  /*24b0*/  FFMA R25, R0, R23, 1 ;  /* 0x3f80000000197423 */ /* 0x001fc80000000017 */
[----:B------:R-:W-:Y:S01]  /*24c0*/  FFMA R25, R0, R25, R0 ;  /* 0x0000001900197223 */ /* 0x000fe20000000000 */
[----:B------:R-:W-:-:S04]  /*24d0*/  IMAD R0, R24, -0x800000, R27 ;  /* 0xff80000018007824 */ /* 0x000fc800078e021b */
[----:B------:R-:W-:-:S04]  /*24e0*/  FFMA R26, R0, R25, RZ ;  /* 0x00000019001a7223 */ /* 0x000fc800000000ff */
[----:B------:R-:W-:-:S04]  /*24f0*/  FFMA R27, R23, R26, R0 ;  /* 0x0000001a171b7223 */ /* 0x000fc80000000000 */
[----:B------:R-:W-:Y:S01]  /*2500*/  FFMA R26, R25, R27, R26 ;  /* 0x0000001b191a7223 */ /* 0x000fe2000000001a */
[----:B------:R-:W-:-:S03]  /*2510*/  IADD3 R27, PT, PT, R24, 0x7f, -R19 ;  /* 0x0000007f181b7810 */ /* 0x000fc60007ffe813 */
[----:B------:R-:W-:Y:S01]  /*2520*/  FFMA R23, R23, R26, R0 ;  /* 0x0000001a17177223 */ /* 0x000fe20000000000 */
[----:B------:R-:W-:-:S03]  /*2530*/  IADD3 R27, PT, PT, R27, R20, RZ ;  /* 0x000000141b1b7210 */ /* 0x000fc60007ffe0ff */
[----:B------:R-:W-:-:S05]  /*2540*/  FFMA R0, R25, R23, R26 ;  /* 0x0000001719007223 */ /* 0x000fca000000001a */
[----:B------:R-:W-:-:S04]  /*2550*/  SHF.R.U32.HI R19, RZ, 0x17, R0 ;  /* 0x00000017ff137819 */ /* 0x000fc80000011600 */
[----:B------:R-:W-:-:S04]  /*2560*/  LOP3.LUT R20, R19, 0xff, RZ, 0xc0, !PT ;  /* 0x000000ff13147812 */ /* 0x000fc800078ec0ff */
[----:B------:R-:W-:-:S05]  /*2570*/  IADD3 R19, PT, PT, R20, R27, RZ ;  /* 0x0000001b14137210 */ /* 0x000fca0007ffe0ff */
[----:B------:R-:W-:-:S05]  /*2580*/  VIADD R20, R19, 0xffffffff ;  /* 0xffffffff13147836 */ /* 0x000fca0000000000 */
[----:B------:R-:W-:-:S13]  /*2590*/  ISETP.GE.U32.AND P0, PT, R20, 0xfe, PT ;  /* 0x000000fe1400780c */ /* 0x000fda0003f06070 */
[----:B------:R-:W-:Y:S05]  /*25a0*/  @!P0 BRA `(.L_x_71) ;  /* 0x0000000000808947 */ /* 0x000fea0003800000 */
[----:B------:R-:W-:-:S13]  /*25b0*/  ISETP.GT.AND P0, PT, R19, 0xfe, PT ;  /* 0x000000fe1300780c */ /* 0x000fda0003f04270 */
[----:B------:R-:W-:Y:S05]  /*25c0*/  @P0 BRA `(.L_x_72) ;  /* 0x00000000006c0947 */ /* 0x000fea0003800000 */
[----:B------:R-:W-:-:S13]  /*25d0*/  ISETP.GE.AND P0, PT, R19, 0x1, PT ;  /* 0x000000011300780c */ /* 0x000fda0003f06270 */
[----:B------:R-:W-:Y:S05]  /*25e0*/  @P0 BRA `(.L_x_73) ;  /* 0x0000000000740947 */ /* 0x000fea0003800000 */
[----:B------:R-:W-:Y:S02]  /*25f0*/  ISETP.GE.AND P0, PT, R19, -0x18, PT ;  /* 0xffffffe81300780c */ /* 0x000fe40003f06270 */
[----:B------:R-:W-:-:S11]  /*2600*/  LOP3.LUT R0, R0, 0x80000000, RZ, 0xc0, !PT ;  /* 0x8000000000007812 */ /* 0x000fd600078ec0ff */
[----:B------:R-:W-:Y:S05]  /*2610*/  @!P0 BRA `(.L_x_73) ;  /* 0x0000000000688947 */ /* 0x000fea0003800000 */
[CCC-:B------:R-:W-:Y:S01]  /*2620*/  FFMA.RZ R20, R25.reuse, R23.reuse, R26.reuse ;  /* 0x0000001719147223 */ /* 0x1c0fe2000000c01a */
[CCC-:B------:R-:W-:Y:S01]  /*2630*/  FFMA.RP R24, R25.reuse, R23.reuse, R26.reuse ;  /* 0x0000001719187223 */ /* 0x1c0fe2000000801a */
[----:B------:R-:W-:Y:S01]  /*2640*/  FFMA.RM R25, R25, R23, R26 ;  /* 0x0000001719197223 */ /* 0x000fe2000000401a */
[C---:B------:R-:W-:Y:S02]  /*2650*/  IADD3 R23, PT, PT, R19.reuse, 0x20, RZ ;  /* 0x0000002013177810 */ /* 0x040fe40007ffe0ff */
[----:B------:R-:W-:Y:S02]  /*2660*/  LOP3.LUT R20, R20, 0x7fffff, RZ, 0xc0, !PT ;  /* 0x007fffff14147812 */ /* 0x000fe400078ec0ff */
[C---:B------:R-:W-:Y:S02]  /*2670*/  ISETP.NE.AND P2, PT, R19.reuse, RZ, PT ;  /* 0x000000ff1300720c */ /* 0x040fe40003f45270 */
[----:B------:R-:W-:Y:S02]  /*2680*/  LOP3.LUT R20, R20, 0x800000, RZ, 0xfc, !PT ;  /* 0x0080000014147812 */ /* 0x000fe400078efcff */
[----:B------:R-:W-:-:S02]  /*2690*/  ISETP.NE.AND P1, PT, R19, RZ, PT ;  /* 0x000000ff1300720c */ /* 0x000fc40003f25270 */
[----:B------:R-:W-:Y:S02]  /*26a0*/  IADD3 R19, PT, PT, -R19, RZ, RZ ;  /* 0x000000ff13137210 */ /* 0x000fe40007ffe1ff */
[----:B------:R-:W-:Y:S02]  /*26b0*/  SHF.L.U32 R23, R20, R23, RZ ;  /* 0x0000001714177219 */ /* 0x000fe400000006ff */
[----:B------:R-:W-:Y:S02]  /*26c0*/  FSETP.NEU.FTZ.AND P0, PT, R24, R25, PT ;  /* 0x000000191800720b */ /* 0x000fe40003f1d000 */
[----:B------:R-:W-:Y:S02]  /*26d0*/  SEL R19, R19, RZ, P2 ;  /* 0x000000ff13137207 */ /* 0x000fe40001000000 */
[----:B------:R-:W-:Y:S02]  /*26e0*/  ISETP.NE.AND P1, PT, R23, RZ, P1 ;  /* 0x000000ff1700720c */ /* 0x000fe40000f25270 */
[----:B------:R-:W-:-:S02]  /*26f0*/  SHF.R.U32.HI R24, RZ, R19, R20 ;  /* 0x00000013ff187219 */ /* 0x000fc40000011614 */
[----:B------:R-:W-:Y:S02]  /*2700*/  PLOP3.LUT P0, PT, P0, P1, PT, 0xf8, 0x8f ;  /* 0x00000000008f781c */ /* 0x000fe40000703f70 */
[----:B------:R-:W-:Y:S02]  /*2710*/  SHF.R.U32.HI R20, RZ, 0x1, R24 ;  /* 0x00000001ff147819 */ /* 0x000fe40000011618 */
[----:B------:R-:W-:-:S04]  /*2720*/  SEL R19, RZ, 0x1, !P0 ;  /* 0x00000001ff137807 */ /* 0x000fc80004000000 */
[----:B------:R-:W-:-:S04]  /*2730*/  LOP3.LUT R19, R19, 0x1, R20, 0xf8, !PT ;  /* 0x0000000113137812 */ /* 0x000fc800078ef814 */
[----:B------:R-:W-:-:S04]  /*2740*/  LOP3.LUT R19, R19, R24, RZ, 0xc0, !PT ;  /* 0x0000001813137212 */ /* 0x000fc800078ec0ff */
[----:B------:R-:W-:-:S04]  /*2750*/  IADD3 R19, PT, PT, R20, R19, RZ ;  /* 0x0000001314137210 */ /* 0x000fc80007ffe0ff */
[----:B------:R-:W-:Y:S01]  /*2760*/  LOP3.LUT R0, R19, R0, RZ, 0xfc, !PT ;  /* 0x0000000013007212 */ /* 0x000fe200078efcff */
[----:B------:R-:W-:Y:S06]  /*2770*/  BRA `(.L_x_73) ;  /* 0x0000000000107947 */ /* 0x000fec0003800000 */
.L_x_72:
[----:B------:R-:W-:-:S04]  /*2780*/  LOP3.LUT R0, R0, 0x80000000, RZ, 0xc0, !PT ;  /* 0x8000000000007812 */ /* 0x000fc800078ec0ff */
[----:B------:R-:W-:Y:S01]  /*2790*/  LOP3.LUT R0, R0, 0x7f800000, RZ, 0xfc, !PT ;  /* 0x7f80000000007812 */ /* 0x000fe200078efcff */
[----:B------:R-:W-:Y:S06]  /*27a0*/  BRA `(.L_x_73) ;  /* 0x0000000000047947 */ /* 0x000fec0003800000 */
.L_x_71:
[----:B------:R-:W-:-:S07]  /*27b0*/  LEA R0, R27, R0, 0x17 ;  /* 0x000000001b007211 */ /* 0x000fce00078eb8ff */
.L_x_73:
[----:B------:R-:W-:Y:S05]  /*27c0*/  BSYNC.RECONVERGENT B3 ;  /* 0x0000000000037941 */ /* 0x000fea0003800200 */
.L_x_70:
[----:B------:R-:W-:Y:S05]  /*27d0*/  BRA `(.L_x_74) ;  /* 0x0000000000207947 */ /* 0x000fea0003800000 */
.L_x_69:
[----:B------:R-:W-:-:S04]  /*27e0*/  LOP3.LUT R0, R0, 0x80000000, R27, 0x48, !PT ;  /* 0x8000000000007812 */ /* 0x000fc800078e481b */
[----:B------:R-:W-:Y:S01]  /*27f0*/  LOP3.LUT R0, R0, 0x7f800000, RZ, 0xfc, !PT ;  /* 0x7f80000000007812 */ /* 0x000fe200078efcff */
[----:B------:R-:W-:Y:S06]  /*2800*/  BRA `(.L_x_74) ;  /* 0x0000000000147947 */ /* 0x000fec0003800000 */
.L_x_68:
[----:B------:R-:W-:Y:S01]  /*2810*/  LOP3.LUT R0, R0, 0x80000000, R27, 0x48, !PT ;  /* 0x8000000000007812 */ /* 0x000fe200078e481b */
[----:B------:R-:W-:Y:S06]  /*2820*/  BRA `(.L_x_74) ;  /* 0x00000000000c7947 */ /* 0x000fec0003800000 */
.L_x_67:
[----:B------:R-:W0:Y:S01]  /*2830*/  MUFU.RSQ R0, -QNAN ;  /* 0xffc0000000007908 */ /* 0x000e220000001400 */
[----:B------:R-:W-:Y:S05]  /*2840*/  BRA `(.L_x_74) ;  /* 0x0000000000047947 */ /* 0x000fea0003800000 */
.L_x_66:
[----:B------:R-:W-:-:S07]  /*2850*/  FADD.FTZ R0, R27, R0 ;  /* 0x000000001b007221 */ /* 0x000fce0000010000 */
.L_x_74:
[----:B------:R-:W-:Y:S05]  /*2860*/  BSYNC.RECONVERGENT B2 ;  /* 0x0000000000027941 */ /* 0x000fea0003800200 */
.L_x_64:
[----:B------:R-:W-:-:S04]  /*2870*/  HFMA2 R19, -RZ, RZ, 0, 0 ;  /* 0x00000000ff137431 */ /* 0x000fc800000001ff */
[----:B0-----:R-:W-:Y:S05]  /*2880*/  RET.REL.NODEC R18 `(_Z14BP_DAS_INV_HMCPfPKfiiiifffffffffff) ;  /* 0xffffffd412dc7950 */ /* 0x001fea0003c3ffff */
.L_x_75:
[----:B------:R-:W-:-:S00]  /*2890*/  BRA `(.L_x_75) ;  /* 0xfffffffc00fc7947 */ /* 0x000fc0000383ffff */
[----:B------:R-:W-:-:S00]  /*28a0*/  NOP ;  /* 0x0000000000007918 */ /* 0x000fc00000000000 */
        /* <DEDUP_REMOVED lines=13> */
.L_x_373:


//--------------------- .text._Z14BP_DAS_INV_FMCPfPKfiiiifffffffffff --------------------------
	.section	.text._Z14BP_DAS_INV_FMCPfPKfiiiifffffffffff,"ax",@progbits
	.align	128
        .global         _Z14BP_DAS_INV_FMCPfPKfiiiifffffffffff
        .type           _Z14BP_DAS_INV_FMCPfPKfiiiifffffffffff,@function
        .size           _Z14BP_DAS_INV_FMCPfPKfiiiifffffffffff,(.L_x_376 - _Z14BP_DAS_INV_FMCPfPKfiiiifffffffffff)
        .other          _Z14BP_DAS_INV_FMCPfPKfiiiifffffffffff,@"STO_CUDA_ENTRY STV_DEFAULT"
_Z14BP_DAS_INV_FMCPfPKfiiiifffffffffff:
.text._Z14BP_DAS_INV_FMCPfPKfiiiifffffffffff:
        /* <DEDUP_REMOVED lines=38> */
[----:B------:R-:W-:Y:S05]  /*0260*/  CALL.REL.NOINC `($__internal_4_$__cuda_sm20_sqrt_rn_f32_slowpath) ;  /* 0x0000002800187944 */ /* 0x000fea0003c00000 */
[----:B------:R-:W-:Y:S01]  /*0270*/  MOV R23, R21 ;  /* 0x0000001500177202 */ /* 0x000fe20000000f00 */
[----:B------:R-:W-:Y:S06]  /*0280*/  BRA `(.L_x_78) ;  /* 0x0000000000107947 */ /* 0x000fec0003800000 */
.L_x_77:
[----:B------:R-:W-:Y:S01]  /*0290*/  FMUL.FTZ R23, R6, R7 ;  /* 0x0000000706177220 */ /* 0x000fe20000410000 */
[----:B------:R-:W-:-:S03]  /*02a0*/  FMUL.FTZ R7, R7, 0.5 ;  /* 0x3f00000007077820 */ /* 0x000fc60000410000 */
[----:B------:R-:W-:-:S04]  /*02b0*/  FFMA R6, -R23, R23, R6 ;  /* 0x0000001717067223 */ /* 0x000fc80000000106 */
[----:B------:R-:W-:-:S07]  /*02c0*/  FFMA R23, R6, R7, R23 ;  /* 0x0000000706177223 */ /* 0x000fce0000000017 */
.L_x_78:
[----:B------:R-:W-:Y:S05]  /*02d0*/  BSYNC.RECONVERGENT B0 ;  /* 0x0000000000007941 */ /* 0x000fea0003800200 */
.L_x_76:
        /* <DEDUP_REMOVED lines=9> */
[----:B------:R-:W-:Y:S05]  /*0370*/  CALL.REL.NOINC `($__internal_4_$__cuda_sm20_sqrt_rn_f32_slowpath) ;  /* 0x0000002400d47944 */ /* 0x000fea0003c00000 */
[----:B------:R-:W-:Y:S05]  /*0380*/  BRA `(.L_x_81) ;  /* 0x0000000000107947 */ /* 0x000fea0003800000 */
.L_x_80:
[----:B------:R-:W-:Y:S01]  /*0390*/  FMUL.FTZ R21, R0, R5 ;  /* 0x0000000500157220 */ /* 0x000fe20000410000 */
[----:B------:R-:W-:-:S03]  /*03a0*/  FMUL.FTZ R5, R5, 0.5 ;  /* 0x3f00000005057820 */ /* 0x000fc60000410000 */
[----:B------:R-:W-:-:S04]  /*03b0*/  FFMA R0, -R21, R21, R0 ;  /* 0x0000001515007223 */ /* 0x000fc80000000100 */
[----:B------:R-:W-:-:S07]  /*03c0*/  FFMA R21, R0, R5, R21 ;  /* 0x0000000500157223 */ /* 0x000fce0000000015 */
.L_x_81:
[----:B------:R-:W-:Y:S05]  /*03d0*/  BSYNC.RECONVERGENT B0 ;  /* 0x0000000000007941 */ /* 0x000fea0003800200 */
.L_x_79:
        /* <DEDUP_REMOVED lines=14> */
[----:B------:R-:W-:Y:S05]  /*04c0*/  CALL.REL.NOINC `($__internal_5_$__cuda_sm3x_div_rn_noftz_f32_slowpath) ;  /* 0x0000002400d47944 */ /* 0x000fea0003c00000 */
.L_x_83:
[----:B------:R-:W-:Y:S05]  /*04d0*/  BSYNC.RECONVERGENT B2 ;  /* 0x0000000000027941 */ /* 0x000fea0003800200 */
.L_x_82:
[----:B------:R-:W0:Y:S01]  /*04e0*/  LDC R5, c[0x0][0x3c0] ;  /* 0x0000f000ff057b82 */ /* 0x000e220000000800 */
[----:B------:R-:W-:Y:S01]  /*04f0*/  FADD R0, R8, -R0 ;  /* 0x8000000008007221 */ /* 0x000fe20000000000 */
[----:B0-----:R-:W-:-:S05]  /*0500*/  FMUL R5, R5, 0.5 ;  /* 0x3f00000005057820 */ /* 0x001fca0000400000 */
[----:B------:R-:W-:-:S13]  /*0510*/  FSETP.GEU.AND P0, PT, |R0|, R5, PT ;  /* 0x000000050000720b */ /* 0x000fda0003f0e200 */
[----:B------:R-:W-:Y:S05]  /*0520*/  @P0 EXIT ;  /* 0x000000000000094d */ /* 0x000fea0003800000 */
[----:B------:R-:W0:Y:S01]  /*0530*/  LDCU UR4, c[0x0][0x39c] ;  /* 0x00007380ff0477ac */ /* 0x000e220008000800 */
[----:B------:R-:W-:Y:S01]  /*0540*/  VIMNMX R0, PT, PT, R3, R2, !PT ;  /* 0x0000000203007248 */ /* 0x000fe20007fe0100 */
[----:B------:R-:W1:Y:S01]  /*0550*/  LDCU UR5, c[0x0][0x390] ;  /* 0x00007200ff0577ac */ /* 0x000e620008000800 */
[----:B0-----:R-:W-:-:S04]  /*0560*/  ISETP.GE.AND P0, PT, R11, UR4, PT ;  /* 0x000000040b007c0c */ /* 0x001fc8000bf06270 */
[----:B-1----:R-:W-:-:S13]  /*0570*/  ISETP.GE.OR P0, PT, R0, UR5, P0 ;  /* 0x0000000500007c0c */ /* 0x002fda0008706670 */
[----:B------:R-:W-:Y:S05]  /*0580*/  @P0 EXIT ;  /* 0x000000000000094d */ /* 0x000fea0003800000 */
[----:B------:R-:W0:Y:S01]  /*0590*/  LDCU UR7, c[0x0][0x394] ;  /* 0x00007280ff0777ac */ /* 0x000e220008000800 */
[----:B------:R-:W-:Y:S02]  /*05a0*/  IMAD R2, R2, UR5, R3 ;  /* 0x0000000502027c24 */ /* 0x000fe4000f8e0203 */
[----:B------:R-:W-:Y:S01]  /*05b0*/  HFMA2 R10, -RZ, RZ, 0, 0 ;  /* 0x00000000ff0a7431 */ /* 0x000fe200000001ff */
[----:B------:R-:W1:Y:S01]  /*05c0*/  LDCU.64 UR12, c[0x0][0x358] ;  /* 0x00006b00ff0c77ac */ /* 0x000e620008000a00 */
[----:B------:R-:W-:Y:S01]  /*05d0*/  IMAD R11, R2, UR4, R11 ;  /* 0x00000004020b7c24 */ /* 0x000fe2000f8e020b */
[----:B0-----:R-:W-:-:S09]  /*05e0*/  UISETP.GE.AND UP0, UPT, UR7, 0x1, UPT ;  /* 0x000000010700788c */ /* 0x001fd2000bf06270 */
[----:B-1----:R-:W-:Y:S05]  /*05f0*/  BRA.U !UP0, `(.L_x_84) ;  /* 0x0000001d08c87547 */ /* 0x002fea000b800000 */
[----:B------:R-:W0:Y:S01]  /*0600*/  LDC R9, c[0x0][0x3b0] ;  /* 0x0000ec00ff097b82 */ /* 0x000e220000000800 */
[----:B------:R-:W1:Y:S01]  /*0610*/  LDCU UR6, c[0x0][0x398] ;  /* 0x00007300ff0677ac */ /* 0x000e620008000800 */
[----:B------:R-:W-:Y:S02]  /*0620*/  MOV R10, RZ ;  /* 0x000000ff000a7202 */ /* 0x000fe40000000f00 */
[----:B------:R-:W-:Y:S01]  /*0630*/  MOV R7, RZ ;  /* 0x000000ff00077202 */ /* 0x000fe20000000f00 */
[----:B------:R-:W-:Y:S02]  /*0640*/  ULOP3.LUT UR8, UR7, 0x7ffffffe, URZ, 0xc0, !UPT ;  /* 0x7ffffffe07087892 */ /* 0x000fe4000f8ec0ff */
[----:B-1----:R-:W-:Y:S02]  /*0650*/  UIMAD UR9, UR7, UR6, URZ ;  /* 0x00000006070972a4 */ /* 0x002fe4000f8e02ff */
[----:B------:R-:W-:Y:S02]  /*0660*/  UIADD3 UR6, UPT, UPT, UR6, -0x1, URZ ;  /* 0xffffffff06067890 */ /* 0x000fe4000fffe0ff */
[----:B------:R-:W-:Y:S01]  /*0670*/  UIMAD UR7, UR9, UR7, -0x1 ;  /* 0xffffffff090774a4 */ /* 0x000fe2000f8e0207 */
[C---:B0-----:R-:W-:Y:S01]  /*0680*/  FMUL R3, R9.reuse, R9 ;  /* 0x0000000909037220 */ /* 0x041fe20000400000 */
[----:B------:R-:W-:-:S03]  /*0690*/  FADD R9, R9, R9 ;  /* 0x0000000909097221 */ /* 0x000fc60000000000 */
[C---:B------:R-:W-:Y:S01]  /*06a0*/  FMUL R3, R8.reuse, R3 ;  /* 0x0000000308037220 */ /* 0x040fe20000400000 */
[----:B------:R-:W-:-:S03]  /*06b0*/  FMUL R9, R8, R9 ;  /* 0x0000000908097220 */ /* 0x000fc60000400000 */
[----:B------:R-:W-:-:S07]  /*06c0*/  FMUL R8, R8, R3 ;  /* 0x0000000308087220 */ /* 0x000fce0000400000 */
.L_x_156:
[----:B0-----:R-:W0:Y:S01]  /*06d0*/  LDC R3, c[0x0][0x3b4] ;  /* 0x0000ed00ff037b82 */ /* 0x001e220000000800 */
[----:B------:R-:W1:Y:S01]  /*06e0*/  LDCU UR5, c[0x0][0x394] ;  /* 0x00007280ff0577ac */ /* 0x000e620008000800 */
[----:B------:R-:W-:Y:S01]  /*06f0*/  I2FP.F32.U32 R0, R7 ;  /* 0x0000000700007245 */ /* 0x000fe20000201000 */
[----:B------:R-:W0:Y:S01]  /*0700*/  LDCU UR4, c[0x0][0x3a4] ;  /* 0x00007480ff0477ac */ /* 0x000e220008000800 */
[----:B-1----:R-:W-:-:S03]  /*0710*/  UISETP.NE.AND UP0, UPT, UR5, 0x1, UPT ;  /* 0x000000010500788c */ /* 0x002fc6000bf05270 */
[----:B0-----:R-:W-:Y:S01]  /*0720*/  FFMA R0, R0, UR4, R3 ;  /* 0x0000000400007c23 */ /* 0x001fe20008000003 */
[----:B------:R-:W-:-:S03]  /*0730*/  UMOV UR4, URZ ;  /* 0x000000ff00047c82 */ /* 0x000fc60008000000 */
[----:B------:R-:W-:-:S04]  /*0740*/  FADD R0, -R13, R0 ;  /* 0x000000000d007221 */ /* 0x000fc80000000100 */
[----:B------:R-:W-:Y:S01]  /*0750*/  FMUL R6, R0, R0 ;  /* 0x0000000000067220 */ /* 0x000fe20000400000 */
[----:B---3--:R-:W-:Y:S06]  /*0760*/  BRA.U !UP0, `(.L_x_85) ;  /* 0x0000001108d87547 */ /* 0x008fec000b800000 */
[----:B------:R-:W0:Y:S01]  /*0770*/  LDC R17, c[0x0][0x398] ;  /* 0x0000e600ff117b82 */ /* 0x000e220000000800 */
[----:B------:R-:W-:Y:S01]  /*0780*/  IMAD R2, R7, UR5, RZ ;  /* 0x0000000507027c24 */ /* 0x000fe2000f8e02ff */
[----:B------:R-:W1:Y:S01]  /*0790*/  LDCU UR14, c[0x0][0x3a8] ;  /* 0x00007500ff0e77ac */ /* 0x000e620008000800 */
[----:B------:R-:W2:Y:S05]  /*07a0*/  LDCU UR11, c[0x0][0x3b8] ;  /* 0x00007700ff0b77ac */ /* 0x000eaa0008000800 */
[----:B------:R-:W3:Y:S01]  /*07b0*/  LDC R5, c[0x0][0x3a8] ;  /* 0x0000ea00ff057b82 */ /* 0x000ee20000000800 */
[----:B------:R-:W4:Y:S01]  /*07c0*/  LDCU UR15, c[0x0][0x3a4] ;  /* 0x00007480ff0f77ac */ /* 0x000f220008000800 */
[----:B------:R-:W0:Y:S06]  /*07d0*/  LDCU UR16, c[0x0][0x398] ;  /* 0x00007300ff1077ac */ /* 0x000e2c0008000800 */
[----:B------:R-:W1:Y:S01]  /*07e0*/  LDC R4, c[0x0][0x3b8] ;  /* 0x0000ee00ff047b82 */ /* 0x000e620000000800 */
[----:B------:R-:W-:Y:S01]  /*07f0*/  UMOV UR4, URZ ;  /* 0x000000ff00047c82 */ /* 0x000fe20008000000 */
[----:B------:R-:W-:-:S06]  /*0800*/  UMOV UR5, URZ ;  /* 0x000000ff00057c82 */ /* 0x000fcc0008000000 */
[----:B------:R-:W1:Y:S01]  /*0810*/  LDC R3, c[0x0][0x3b4] ;  /* 0x0000ed00ff037b82 */ /* 0x000e620000000800 */
[----:B0-----:R-:W-:-:S07]  /*0820*/  IMAD R2, R2, R17, R17 ;  /* 0x0000001102027224 */ /* 0x001fce00078e0211 */
[----:B--2-4-:R-:W0:Y:S02]  /*0830*/  LDC.64 R14, c[0x0][0x388] ;  /* 0x0000e200ff0e7b82 */ /* 0x014e240000000a00 */
.L_x_132:
[----:B------:R-:W-:Y:S01]  /*0840*/  I2FP.F32.U32 R0, UR5 ;  /* 0x0000000500007c45 */ /* 0x000fe20008201000 */
[----:B------:R-:W2:Y:S01]  /*0850*/  MUFU.RCP R16, R9 ;  /* 0x0000000900107308 */ /* 0x000ea20000001000 */
[----:B------:R-:W-:Y:S03]  /*0860*/  BSSY.RECONVERGENT B2, `(.L_x_86) ;  /* 0x0000010000027945 */ /* 0x000fe60003800200 */
[----:B-1----:R-:W-:-:S04]  /*0870*/  FFMA R17, R0, UR15, R3 ;  /* 0x0000000f00117c23 */ /* 0x002fc80008000003 */
[----:B------:R-:W-:-:S04]  /*0880*/  FADD R17, -R12, R17 ;  /* 0x000000110c117221 */ /* 0x000fc80000000100 */
[----:B------:R-:W-:-:S04]  /*0890*/  FMUL R24, R17, R17 ;  /* 0x0000001111187220 */ /* 0x000fc80000400000 */
[----:B------:R-:W-:Y:S01]  /*08a0*/  FADD R23, R8, R24 ;  /* 0x0000001808177221 */ /* 0x000fe20000000000 */
[----:B--2---:R-:W-:-:S03]  /*08b0*/  FFMA R17, -R9, R16, 1 ;  /* 0x3f80000009117423 */ /* 0x004fc60000000110 */
[----:B------:R-:W-:Y:S01]  /*08c0*/  FADD R23, -R6, R23 ;  /* 0x0000001706177221 */ /* 0x000fe20000000100 */
[----:B------:R-:W-:-:S03]  /*08d0*/  FFMA R16, R16, R17, R16 ;  /* 0x0000001110107223 */ /* 0x000fc60000000010 */
[----:B------:R-:W1:Y:S01]  /*08e0*/  FCHK P0, R23, R9 ;  /* 0x0000000917007302 */ /* 0x000e620000000000 */
[----:B------:R-:W-:-:S04]  /*08f0*/  FFMA R17, R23, R16, RZ ;  /* 0x0000001017117223 */ /* 0x000fc800000000ff */
[----:B------:R-:W-:-:S04]  /*0900*/  FFMA R0, -R9, R17, R23 ;  /* 0x0000001109007223 */ /* 0x000fc80000000117 */
[----:B------:R-:W-:Y:S01]  /*0910*/  FFMA R0, R16, R0, R17 ;  /* 0x0000000010007223 */ /* 0x000fe20000000011 */
[----:B-1----:R-:W-:Y:S06]  /*0920*/  @!P0 BRA `(.L_x_87) ;  /* 0x00000000000c8947 */ /* 0x002fec0003800000 */
[----:B------:R-:W-:Y:S02]  /*0930*/  MOV R21, R9 ;  /* 0x0000000900157202 */ /* 0x000fe40000000f00 */
[----:B------:R-:W-:-:S07]  /*0940*/  MOV R16, 0x960 ;  /* 0x0000096000107802 */ /* 0x000fce0000000f00 */
[----:B0--3--:R-:W-:Y:S05]  /*0950*/  CALL.REL.NOINC `($__internal_5_$__cuda_sm3x_div_rn_noftz_f32_slowpath) ;  /* 0x0000002000b07944 */ /* 0x009fea0003c00000 */
.L_x_87:
[----:B------:R-:W-:Y:S05]  /*0960*/  BSYNC.RECONVERGENT B2 ;  /* 0x0000000000027941 */ /* 0x000fea0003800200 */
.L_x_86:
[----:B------:R-:W-:Y:S01]  /*0970*/  FFMA R0, R0, R0, -R24 ;  /* 0x0000000000007223 */ /* 0x000fe20000000818 */
[----:B------:R-:W-:Y:S04]  /*0980*/  BSSY.RECONVERGENT B2, `(.L_x_88) ;  /* 0x000007d000027945 */ /* 0x000fe80003800200 */
[----:B------:R-:W-:-:S13]  /*0990*/  FSETP.GE.AND P0, PT, R0, RZ, PT ;  /* 0x000000ff0000720b */ /* 0x000fda0003f06000 */
[----:B------:R-:W-:Y:S05]  /*09a0*/  @!P0 BRA `(.L_x_89) ;  /* 0x0000000400e88947 */ /* 0x000fea0003800000 */
[----:B------:R-:W-:Y:S01]  /*09b0*/  IADD3 R16, PT, PT, R0, -0xd000000, RZ ;  /* 0xf300000000107810 */ /* 0x000fe20007ffe0ff */
[----:B------:R1:W2:Y:S01]  /*09c0*/  MUFU.RSQ R17, R0 ;  /* 0x0000000000117308 */ /* 0x0002a20000001400 */
[----:B------:R-:W-:Y:S02]  /*09d0*/  BSSY.RECONVERGENT B0, `(.L_x_90) ;  /* 0x000000b000007945 */ /* 0x000fe40003800200 */
[----:B------:R-:W-:-:S13]  /*09e0*/  ISETP.GT.U32.AND P0, PT, R16, 0x727fffff, PT ;  /* 0x727fffff1000780c */ /* 0x000fda0003f04070 */
[----:B-1----:R-:W-:Y:S05]  /*09f0*/  @!P0 BRA `(.L_x_91) ;  /* 0x0000000000108947 */ /* 0x002fea0003800000 */
[----:B------:R-:W-:-:S07]  /*0a00*/  MOV R16, 0xa20 ;  /* 0x00000a2000107802 */ /* 0x000fce0000000f00 */
[----:B0-23--:R-:W-:Y:S05]  /*0a10*/  CALL.REL.NOINC `($__internal_4_$__cuda_sm20_sqrt_rn_f32_slowpath) ;  /* 0x00000020002c7944 */ /* 0x00dfea0003c00000 */
[----:B------:R-:W-:Y:S01]  /*0a20*/  MOV R27, R21 ;  /* 0x00000015001b7202 */ /* 0x000fe20000000f00 */
[----:B------:R-:W-:Y:S06]  /*0a30*/  BRA `(.L_x_92) ;  /* 0x0000000000107947 */ /* 0x000fec0003800000 */
.L_x_91:
[----:B--2---:R-:W-:Y:S01]  /*0a40*/  FMUL.FTZ R27, R0, R17 ;  /* 0x00000011001b7220 */ /* 0x004fe20000410000 */
[----:B------:R-:W-:-:S03]  /*0a50*/  FMUL.FTZ R16, R17, 0.5 ;  /* 0x3f00000011107820 */ /* 0x000fc60000410000 */
[----:B------:R-:W-:-:S04]  /*0a60*/  FFMA R0, -R27, R27, R0 ;  /* 0x0000001b1b007223 */ /* 0x000fc80000000100 */
[----:B------:R-:W-:-:S07]  /*0a70*/  FFMA R27, R0, R16, R27 ;  /* 0x00000010001b7223 */ /* 0x000fce000000001b */
.L_x_92:
[----:B------:R-:W-:Y:S05]  /*0a80*/  BSYNC.RECONVERGENT B0 ;  /* 0x0000000000007941 */ /* 0x000fea0003800200 */
.L_x_90:
[----:B---3--:R-:W1:Y:S01]  /*0a90*/  MUFU.RCP R0, R5 ;  /* 0x0000000500007308 */ /* 0x008e620000001000 */
[----:B------:R-:W-:Y:S01]  /*0aa0*/  FADD R23, R27, -UR11 ;  /* 0x8000000b1b177e21 */ /* 0x000fe20008000000 */
[----:B------:R-:W-:Y:S06]  /*0ab0*/  BSSY.RECONVERGENT B3, `(.L_x_93) ;  /* 0x000000c000037945 */ /* 0x000fec0003800200 */
[----:B------:R-:W2:Y:S01]  /*0ac0*/  FCHK P0, R23, R5 ;  /* 0x0000000517007302 */ /* 0x000ea20000000000 */
[----:B-1----:R-:W-:-:S04]  /*0ad0*/  FFMA R17, R0, -R5, 1 ;  /* 0x3f80000000117423 */ /* 0x002fc80000000805 */
[----:B------:R-:W-:-:S04]  /*0ae0*/  FFMA R0, R0, R17, R0 ;  /* 0x0000001100007223 */ /* 0x000fc80000000000 */
[----:B------:R-:W-:-:S04]  /*0af0*/  FFMA R16, R23, R0, RZ ;  /* 0x0000000017107223 */ /* 0x000fc800000000ff */
[----:B------:R-:W-:-:S04]  /*0b00*/  FFMA R17, R16, -R5, R23 ;  /* 0x8000000510117223 */ /* 0x000fc80000000017 */
[----:B------:R-:W-:Y:S01]  /*0b10*/  FFMA R0, R0, R17, R16 ;  /* 0x0000001100007223 */ /* 0x000fe20000000010 */
[----:B--2---:R-:W-:Y:S06]  /*0b20*/  @!P0 BRA `(.L_x_94) ;  /* 0x0000000000108947 */ /* 0x004fec0003800000 */
[----:B------:R-:W1:Y:S01]  /*0b30*/  LDCU UR10, c[0x0][0x3a8] ;  /* 0x00007500ff0a77ac */ /* 0x000e620008000800 */
[----:B------:R-:W-:Y:S02]  /*0b40*/  MOV R16, 0xb70 ;  /* 0x00000b7000107802 */ /* 0x000fe40000000f00 */
[----:B-1----:R-:W-:-:S07]  /*0b50*/  MOV R21, UR10 ;  /* 0x0000000a00157c02 */ /* 0x002fce0008000f00 */
[----:B0-----:R-:W-:Y:S05]  /*0b60*/  CALL.REL.NOINC `($__internal_5_$__cuda_sm3x_div_rn_noftz_f32_slowpath) ;  /* 0x00000020002c7944 */ /* 0x001fea0003c00000 */
.L_x_94:
[----:B------:R-:W-:Y:S05]  /*0b70*/  BSYNC.RECONVERGENT B3 ;  /* 0x0000000000037941 */ /* 0x000fea0003800200 */
.L_x_93:
[----:B------:R-:W1:Y:S02]  /*0b80*/  F2I.FLOOR.NTZ R28, R0 ;  /* 0x00000000001c7305 */ /* 0x000e640000207100 */
[C---:B-1----:R-:W-:Y:S02]  /*0b90*/  ISETP.GE.AND P0, PT, R28.reuse, UR6, PT ;  /* 0x000000061c007c0c */ /* 0x042fe4000bf06270 */
[----:B------:R-:W-:Y:S02]  /*0ba0*/  I2FP.F32.S32 R17, R28 ;  /* 0x0000001c00117245 */ /* 0x000fe40000201400 */
[----:B------:R-:W-:-:S03]  /*0bb0*/  ISETP.LT.OR P0, PT, R28, 0x1, P0 ;  /* 0x000000011c00780c */ /* 0x000fc60000701670 */
[----:B------:R-:W-:-:S10]  /*0bc0*/  FFMA R26, R17, UR14, R4 ;  /* 0x0000000e111a7c23 */ /* 0x000fd40008000004 */
[----:B------:R-:W-:Y:S05]  /*0bd0*/  @P0 BRA `(.L_x_89) ;  /* 0x00000004005c0947 */ /* 0x000fea0003800000 */
[----:B------:R-:W-:Y:S01]  /*0be0*/  FFMA R17, R27, R27, R6 ;  /* 0x0000001b1b117223 */ /* 0x000fe20000000006 */
[----:B------:R-:W-:Y:S03]  /*0bf0*/  BSSY.RECONVERGENT B0, `(.L_x_95) ;  /* 0x000000e000007945 */ /* 0x000fe60003800200 */
[----:B------:R1:W2:Y:S01]  /*0c00*/  MUFU.RSQ R0, R17 ;  /* 0x0000001100007308 */ /* 0x0002a20000001400 */
[----:B------:R-:W-:-:S04]  /*0c10*/  IADD3 R16, PT, PT, R17, -0xd000000, RZ ;  /* 0xf300000011107810 */ /* 0x000fc80007ffe0ff */
[----:B------:R-:W-:-:S13]  /*0c20*/  ISETP.GT.U32.AND P0, PT, R16, 0x727fffff, PT ;  /* 0x727fffff1000780c */ /* 0x000fda0003f04070 */
[----:B-12---:R-:W-:Y:S05]  /*0c30*/  @!P0 BRA `(.L_x_96) ;  /* 0x0000000000148947 */ /* 0x006fea0003800000 */
[----:B------:R-:W-:Y:S02]  /*0c40*/  MOV R0, R17 ;  /* 0x0000001100007202 */ /* 0x000fe40000000f00 */
[----:B------:R-:W-:-:S07]  /*0c50*/  MOV R16, 0xc70 ;  /* 0x00000c7000107802 */ /* 0x000fce0000000f00 */
[----:B0-----:R-:W-:Y:S05]  /*0c60*/  CALL.REL.NOINC `($__internal_4_$__cuda_sm20_sqrt_rn_f32_slowpath) ;  /* 0x0000001c00987944 */ /* 0x001fea0003c00000 */
[----:B------:R-:W-:Y:S01]  /*0c70*/  MOV R22, R21 ;  /* 0x0000001500167202 */ /* 0x000fe20000000f00 */
[----:B------:R-:W-:Y:S06]  /*0c80*/  BRA `(.L_x_97) ;  /* 0x0000000000107947 */ /* 0x000fec0003800000 */
.L_x_96:
[----:B------:R-:W-:Y:S01]  /*0c90*/  FMUL.FTZ R22, R17, R0 ;  /* 0x0000000011167220 */ /* 0x000fe20000410000 */
[----:B------:R-:W-:-:S03]  /*0ca0*/  FMUL.FTZ R0, R0, 0.5 ;  /* 0x3f00000000007820 */ /* 0x000fc60000410000 */
[----:B------:R-:W-:-:S04]  /*0cb0*/  FFMA R17, -R22, R22, R17 ;  /* 0x0000001616117223 */ /* 0x000fc80000000111 */
[----:B------:R-:W-:-:S07]  /*0cc0*/  FFMA R22, R17, R0, R22 ;  /* 0x0000000011167223 */ /* 0x000fce0000000016 */
.L_x_97:
[----:B------:R-:W-:Y:S05]  /*0cd0*/  BSYNC.RECONVERGENT B0 ;  /* 0x0000000000007941 */ /* 0x000fea0003800200 */
.L_x_95:
[----:B------:R-:W-:Y:S01]  /*0ce0*/  FFMA R0, R27, R27, R24 ;  /* 0x0000001b1b007223 */ /* 0x000fe20000000018 */
[----:B------:R-:W-:Y:S03]  /*0cf0*/  BSSY.RECONVERGENT B0, `(.L_x_98) ;  /* 0x000000c000007945 */ /* 0x000fe60003800200 */
[----:B------:R1:W2:Y:S01]  /*0d00*/  MUFU.RSQ R17, R0 ;  /* 0x0000000000117308 */ /* 0x0002a20000001400 */
[----:B------:R-:W-:-:S04]  /*0d10*/  IADD3 R16, PT, PT, R0, -0xd000000, RZ ;  /* 0xf300000000107810 */ /* 0x000fc80007ffe0ff */
[----:B------:R-:W-:-:S13]  /*0d20*/  ISETP.GT.U32.AND P0, PT, R16, 0x727fffff, PT ;  /* 0x727fffff1000780c */ /* 0x000fda0003f04070 */
[----:B-12---:R-:W-:Y:S05]  /*0d30*/  @!P0 BRA `(.L_x_99) ;  /* 0x00000000000c8947 */ /* 0x006fea0003800000 */
[----:B------:R-:W-:-:S07]  /*0d40*/  MOV R16, 0xd60 ;  /* 0x00000d6000107802 */ /* 0x000fce0000000f00 */
[----:B0-----:R-:W-:Y:S05]  /*0d50*/  CALL.REL.NOINC `($__internal_4_$__cuda_sm20_sqrt_rn_f32_slowpath) ;  /* 0x0000001c005c7944 */ /* 0x001fea0003c00000 */
[----:B------:R-:W-:Y:S05]  /*0d60*/  BRA `(.L_x_100) ;  /* 0x0000000000107947 */ /* 0x000fea0003800000 */
.L_x_99:
[----:B------:R-:W-:Y:S01]  /*0d70*/  FMUL.FTZ R21, R0, R17 ;  /* 0x0000001100157220 */ /* 0x000fe20000410000 */
[----:B------:R-:W-:-:S03]  /*0d80*/  FMUL.FTZ R16, R17, 0.5 ;  /* 0x3f00000011107820 */ /* 0x000fc60000410000 */
[----:B------:R-:W-:-:S04]  /*0d90*/  FFMA R0, -R21, R21, R0 ;  /* 0x0000001515007223 */ /* 0x000fc80000000100 */
[----:B------:R-:W-:-:S07]  /*0da0*/  FFMA R21, R0, R16, R21 ;  /* 0x0000001000157223 */ /* 0x000fce0000000015 */
.L_x_100:
[----:B------:R-:W-:Y:S05]  /*0db0*/  BSYNC.RECONVERGENT B0 ;  /* 0x0000000000007941 */ /* 0x000fea0003800200 */
.L_x_98:
[----:B------:R-:W-:Y:S02]  /*0dc0*/  IMAD R29, R7, UR9, R28 ;  /* 0x00000009071d7c24 */ /* 0x000fe4000f8e021c */
[----:B------:R-:W-:-:S03]  /*0dd0*/  FMUL R21, R21, R22 ;  /* 0x0000001615157220 */ /* 0x000fc60000400000 */
[----:B------:R-:W-:-:S04]  /*0de0*/  IADD3 R29, PT, PT, R29, UR4, RZ ;  /* 0x000000041d1d7c10 */ /* 0x000fc8000fffe0ff */
[----:B------:R-:W-:-:S04]  /*0df0*/  ISETP.GE.AND P0, PT, R29, UR7, PT ;  /* 0x000000071d007c0c */ /* 0x000fc8000bf06270 */
[----:B------:R-:W-:-:S13]  /*0e00*/  ISETP.LT.OR P0, PT, R29, 0x1, P0 ;  /* 0x000000011d00780c */ /* 0x000fda0000701670 */
[----:B------:R-:W-:Y:S05]  /*0e10*/  @P0 BRA `(.L_x_89) ;  /* 0x0000000000cc0947 */ /* 0x000fea0003800000 */
[----:B------:R-:W-:Y:S01]  /*0e20*/  IADD3 R0, PT, PT, R21, -0xd000000, RZ ;  /* 0xf300000015007810 */ /* 0x000fe20007ffe0ff */
[----:B------:R1:W2:Y:S01]  /*0e30*/  MUFU.RSQ R16, R21 ;  /* 0x0000001500107308 */ /* 0x0002a20000001400 */
[----:B------:R-:W-:Y:S01]  /*0e40*/  BSSY.RECONVERGENT B0, `(.L_x_101) ;  /* 0x000000d000007945 */ /* 0x000fe20003800200 */
[----:B------:R-:W-:Y:S02]  /*0e50*/  IADD3 R23, PT, PT, R29, 0x1, RZ ;  /* 0x000000011d177810 */ /* 0x000fe40007ffe0ff */
[----:B------:R-:W-:-:S13]  /*0e60*/  ISETP.GT.U32.AND P0, PT, R0, 0x727fffff, PT ;  /* 0x727fffff0000780c */ /* 0x000fda0003f04070 */
[----:B-12---:R-:W-:Y:S05]  /*0e70*/  @!P0 BRA `(.L_x_102) ;  /* 0x0000000000148947 */ /* 0x006fea0003800000 */
[----:B------:R-:W-:Y:S02]  /*0e80*/  MOV R0, R21 ;  /* 0x0000001500007202 */ /* 0x000fe40000000f00 */
[----:B------:R-:W-:-:S07]  /*0e90*/  MOV R16, 0xeb0 ;  /* 0x00000eb000107802 */ /* 0x000fce0000000f00 */
[----:B0-----:R-:W-:Y:S05]  /*0ea0*/  CALL.REL.NOINC `($__internal_4_$__cuda_sm20_sqrt_rn_f32_slowpath) ;  /* 0x0000001c00087944 */ /* 0x001fea0003c00000 */
[----:B------:R-:W-:Y:S01]  /*0eb0*/  MOV R0, R21 ;  /* 0x0000001500007202 */ /* 0x000fe20000000f00 */
[----:B------:R-:W-:Y:S06]  /*0ec0*/  BRA `(.L_x_103) ;  /* 0x0000000000107947 */ /* 0x000fec0003800000 */
.L_x_102:
[----:B------:R-:W-:Y:S01]  /*0ed0*/  FMUL.FTZ R0, R21, R16 ;  /* 0x0000001015007220 */ /* 0x000fe20000410000 */
[----:B------:R-:W-:-:S03]  /*0ee0*/  FMUL.FTZ R16, R16, 0.5 ;  /* 0x3f00000010107820 */ /* 0x000fc60000410000 */
[----:B------:R-:W-:-:S04]  /*0ef0*/  FFMA R17, -R0, R0, R21 ;  /* 0x0000000000117223 */ /* 0x000fc80000000115 */
[----:B------:R-:W-:-:S07]  /*0f00*/  FFMA R0, R17, R16, R0 ;  /* 0x0000001011007223 */ /* 0x000fce0000000000 */
.L_x_103:
[----:B------:R-:W-:Y:S05]  /*0f10*/  BSYNC.RECONVERGENT B0 ;  /* 0x0000000000007941 */ /* 0x000fea0003800200 */
.L_x_101:
[----:B------:R-:W-:Y:S01]  /*0f20*/  IADD3 R16, PT, PT, R0, 0x1800000, RZ ;  /* 0x0180000000107810 */ /* 0x000fe20007ffe0ff */
[----:B------:R-:W-:Y:S03]  /*0f30*/  BSSY.RECONVERGENT B0, `(.L_x_104) ;  /* 0x000000b000007945 */ /* 0x000fe60003800200 */
[----:B------:R-:W-:-:S04]  /*0f40*/  LOP3.LUT R16, R16, 0x7f800000, RZ, 0xc0, !PT ;  /* 0x7f80000010107812 */ /* 0x000fc800078ec0ff */
[----:B------:R-:W-:-:S13]  /*0f50*/  ISETP.GT.U32.AND P0, PT, R16, 0x1ffffff, PT ;  /* 0x01ffffff1000780c */ /* 0x000fda0003f04070 */
[----:B------:R-:W-:Y:S05]  /*0f60*/  @P0 BRA `(.L_x_105) ;  /* 0x00000000000c0947 */ /* 0x000fea0003800000 */
[----:B------:R-:W-:-:S07]  /*0f70*/  MOV R16, 0xf90 ;  /* 0x00000f9000107802 */ /* 0x000fce0000000f00 */
[----:B0-----:R-:W-:Y:S05]  /*0f80*/  CALL.REL.NOINC `($__internal_3_$__cuda_sm20_rcp_rn_f32_slowpath) ;  /* 0x0000001400fc7944 */ /* 0x001fea0003c00000 */
[----:B------:R-:W-:Y:S05]  /*0f90*/  BRA `(.L_x_106) ;  /* 0x0000000000107947 */ /* 0x000fea0003800000 */
.L_x_105:
[----:B------:R-:W1:Y:S02]  /*0fa0*/  MUFU.RCP R25, R0 ;  /* 0x0000000000197308 */ /* 0x000e640000001000 */
[----:B-1----:R-:W-:-:S04]  /*0fb0*/  FFMA R16, R25, R0, -1 ;  /* 0xbf80000019107423 */ /* 0x002fc80000000000 */
[----:B------:R-:W-:-:S04]  /*0fc0*/  FADD.FTZ R16, -R16, -RZ ;  /* 0x800000ff10107221 */ /* 0x000fc80000010100 */
[----:B------:R-:W-:-:S07]  /*0fd0*/  FFMA R25, R25, R16, R25 ;  /* 0x0000001019197223 */ /* 0x000fce0000000019 */
.L_x_106:
[----:B------:R-:W-:Y:S05]  /*0fe0*/  BSYNC.RECONVERGENT B0 ;  /* 0x0000000000007941 */ /* 0x000fea0003800200 */
.L_x_104:
[----:B0-----:R-:W-:-:S04]  /*0ff0*/  IMAD.WIDE R16, R23, 0x4, R14 ;  /* 0x0000000417107825 */ /* 0x001fc800078e020e */
[----:B------:R-:W-:Y:S02]  /*1000*/  IMAD.WIDE.U32 R18, R29, 0x4, R14 ;  /* 0x000000041d127825 */ /* 0x000fe400078e000e */
        /* <DEDUP_REMOVED lines=13> */
[----:B------:R-:W-:Y:S02]  /*10e0*/  MOV R16, 0x1110 ;  /* 0x0000111000107802 */ /* 0x000fe40000000f00 */
[----:B0-----:R-:W-:-:S07]  /*10f0*/  MOV R21, UR10 ;  /* 0x0000000a00157c02 */ /* 0x001fce0008000f00 */
[----:B------:R-:W-:Y:S05]  /*1100*/  CALL.REL.NOINC `($__internal_5_$__cuda_sm3x_div_rn_noftz_f32_slowpath) ;  /* 0x0000001800c47944 */ /* 0x000fea0003c00000 */
.L_x_108:
[----:B------:R-:W-:Y:S05]  /*1110*/  BSYNC.RECONVERGENT B3 ;  /* 0x0000000000037941 */ /* 0x000fea0003800200 */
.L_x_107:
[----:B------:R-:W-:-:S04]  /*1120*/  FADD R27, -R26, R27 ;  /* 0x0000001b1a1b7221 */ /* 0x000fc80000000100 */
[----:B------:R-:W-:-:S04]  /*1130*/  FFMA R27, R27, R0, R24 ;  /* 0x000000001b1b7223 */ /* 0x000fc80000000018 */
[----:B------:R-:W-:-:S07]  /*1140*/  FFMA R10, R27, R25, R10 ;  /* 0x000000191b0a7223 */ /* 0x000fce000000000a */
.L_x_89:
[----:B------:R-:W-:Y:S05]  /*1150*/  BSYNC.RECONVERGENT B2 ;  /* 0x0000000000027941 */ /* 0x000fea0003800200 */
.L_x_88:
[----:B------:R-:W-:Y:S01]  /*1160*/  UIADD3 UR10, UPT, UPT, UR5, 0x1, URZ ;  /* 0x00000001050a7890 */ /* 0x000fe2000fffe0ff */
[----:B------:R-:W1:Y:S01]  /*1170*/  MUFU.RCP R16, R9 ;  /* 0x0000000900107308 */ /* 0x000e620000001000 */
[----:B------:R-:W-:Y:S04]  /*1180*/  BSSY.RECONVERGENT B2, `(.L_x_109) ;  /* 0x0000011000027945 */ /* 0x000fe80003800200 */
[----:B------:R-:W-:-:S05]  /*1190*/  I2FP.F32.U32 R0, UR10 ;  /* 0x0000000a00007c45 */ /* 0x000fca0008201000 */
[----:B------:R-:W-:-:S04]  /*11a0*/  FFMA R17, R0, UR15, R3 ;  /* 0x0000000f00117c23 */ /* 0x000fc80008000003 */
[----:B------:R-:W-:Y:S01]  /*11b0*/  FADD R17, -R12, R17 ;  /* 0x000000110c117221 */ /* 0x000fe20000000100 */
[----:B-1----:R-:W-:-:S03]  /*11c0*/  FFMA R19, -R9, R16, 1 ;  /* 0x3f80000009137423 */ /* 0x002fc60000000110 */
[----:B------:R-:W-:Y:S01]  /*11d0*/  FMUL R24, R17, R17 ;  /* 0x0000001111187220 */ /* 0x000fe20000400000 */
[----:B------:R-:W-:-:S03]  /*11e0*/  FFMA R0, R16, R19, R16 ;  /* 0x0000001310007223 */ /* 0x000fc60000000010 */
        /* <DEDUP_REMOVED lines=10> */
.L_x_110:
[----:B------:R-:W-:Y:S05]  /*1290*/  BSYNC.RECONVERGENT B2 ;  /* 0x0000000000027941 */ /* 0x000fea0003800200 */
.L_x_109:
        /* <DEDUP_REMOVED lines=13> */
.L_x_114:
[----:B--2---:R-:W-:Y:S01]  /*1370*/  FMUL.FTZ R27, R0, R17 ;  /* 0x00000011001b7220 */ /* 0x004fe20000410000 */
[----:B------:R-:W-:-:S03]  /*1380*/  FMUL.FTZ R16, R17, 0.5 ;  /* 0x3f00000011107820 */ /* 0x000fc60000410000 */
[----:B------:R-:W-:-:S04]  /*1390*/  FFMA R0, -R27, R27, R0 ;  /* 0x0000001b1b007223 */ /* 0x000fc80000000100 */
[----:B------:R-:W-:-:S07]  /*13a0*/  FFMA R27, R0, R16, R27 ;  /* 0x00000010001b7223 */ /* 0x000fce000000001b */
.L_x_115:
[----:B------:R-:W-:Y:S05]  /*13b0*/  BSYNC.RECONVERGENT B0 ;  /* 0x0000000000007941 */ /* 0x000fea0003800200 */
.L_x_113:
        /* <DEDUP_REMOVED lines=14> */
.L_x_117:
[----:B------:R-:W-:Y:S05]  /*14a0*/  BSYNC.RECONVERGENT B3 ;  /* 0x0000000000037941 */ /* 0x000fea0003800200 */
.L_x_116:
        /* <DEDUP_REMOVED lines=17> */
.L_x_119:
[----:B------:R-:W-:Y:S01]  /*15c0*/  FMUL.FTZ R22, R17, R0 ;  /* 0x0000000011167220 */ /* 0x000fe20000410000 */
[----:B------:R-:W-:-:S03]  /*15d0*/  FMUL.FTZ R0, R0, 0.5 ;  /* 0x3f00000000007820 */ /* 0x000fc60000410000 */
[----:B------:R-:W-:-:S04]  /*15e0*/  FFMA R17, -R22, R22, R17 ;  /* 0x0000001616117223 */ /* 0x000fc80000000111 */
[----:B------:R-:W-:-:S07]  /*15f0*/  FFMA R22, R17, R0, R22 ;  /* 0x0000000011167223 */ /* 0x000fce0000000016 */
.L_x_120:
[----:B------:R-:W-:Y:S05]  /*1600*/  BSYNC.RECONVERGENT B0 ;  /* 0x0000000000007941 */ /* 0x000fea0003800200 */
.L_x_118:
        /* <DEDUP_REMOVED lines=9> */
.L_x_122:
[----:B------:R-:W-:Y:S01]  /*16a0*/  FMUL.FTZ R21, R0, R17 ;  /* 0x0000001100157220 */ /* 0x000fe20000410000 */
[----:B------:R-:W-:-:S03]  /*16b0*/  FMUL.FTZ R16, R17, 0.5 ;  /* 0x3f00000011107820 */ /* 0x000fc60000410000 */
[----:B------:R-:W-:-:S04]  /*16c0*/  FFMA R0, -R21, R21, R0 ;  /* 0x0000001515007223 */ /* 0x000fc80000000100 */
[----:B------:R-:W-:-:S07]  /*16d0*/  FFMA R21, R0, R16, R21 ;  /* 0x0000001000157223 */ /* 0x000fce0000000015 */
.L_x_123:
[----:B------:R-:W-:Y:S05]  /*16e0*/  BSYNC.RECONVERGENT B0 ;  /* 0x0000000000007941 */ /* 0x000fea0003800200 */
.L_x_121:
[----:B------:R-:W-:Y:S01]  /*16f0*/  IADD3 R29, PT, PT, R2, UR4, R29 ;  /* 0x00000004021d7c10 */ /* 0x000fe2000fffe01d */
[----:B------:R-:W-:-:S03]  /*1700*/  FMUL R21, R21, R22 ;  /* 0x0000001615157220 */ /* 0x000fc60000400000 */
        /* <DEDUP_REMOVED lines=14> */
.L_x_125:
[----:B------:R-:W-:Y:S01]  /*17f0*/  FMUL.FTZ R0, R21, R16 ;  /* 0x0000001015007220 */ /* 0x000fe20000410000 */
[----:B------:R-:W-:-:S03]  /*1800*/  FMUL.FTZ R16, R16, 0.5 ;  /* 0x3f00000010107820 */ /* 0x000fc60000410000 */
[----:B------:R-:W-:-:S04]  /*1810*/  FFMA R17, -R0, R0, R21 ;  /* 0x0000000000117223 */ /* 0x000fc80000000115 */
[----:B------:R-:W-:-:S07]  /*1820*/  FFMA R0, R17, R16, R0 ;  /* 0x0000001011007223 */ /* 0x000fce0000000000 */
.L_x_126:
[----:B------:R-:W-:Y:S05]  /*1830*/  BSYNC.RECONVERGENT B0 ;  /* 0x0000000000007941 */ /* 0x000fea0003800200 */
.L_x_124:
        /* <DEDUP_REMOVED lines=8> */
.L_x_128:
[----:B------:R-:W1:Y:S02]  /*18c0*/  MUFU.RCP R25, R0 ;  /* 0x0000000000197308 */ /* 0x000e640000001000 */
[----:B-1----:R-:W-:-:S04]  /*18d0*/  FFMA R16, R25, R0, -1 ;  /* 0xbf80000019107423 */ /* 0x002fc80000000000 */
[----:B------:R-:W-:-:S04]  /*18e0*/  FADD.FTZ R16, -R16, -RZ ;  /* 0x800000ff10107221 */ /* 0x000fc80000010100 */
[----:B------:R-:W-:-:S07]  /*18f0*/  FFMA R25, R25, R16, R25 ;  /* 0x0000001019197223 */ /* 0x000fce0000000019 */
.L_x_129:
[----:B------:R-:W-:Y:S05]  /*1900*/  BSYNC.RECONVERGENT B0 ;  /* 0x0000000000007941 */ /* 0x000fea0003800200 */
.L_x_127:
        /* <DEDUP_REMOVED lines=18> */
.L_x_131:
[----:B------:R-:W-:Y:S05]  /*1a30*/  BSYNC.RECONVERGENT B3 ;  /* 0x0000000000037941 */ /* 0x000fea0003800200 */
.L_x_130:
[----:B------:R-:W-:-:S04]  /*1a40*/  FADD R27, -R26, R27 ;  /* 0x0000001b1a1b7221 */ /* 0x000fc80000000100 */
[----:B------:R-:W-:-:S04]  /*1a50*/  FFMA R27, R27, R0, R24 ;  /* 0x000000001b1b7223 */ /* 0x000fc80000000018 */
[----:B------:R-:W-:-:S07]  /*1a60*/  FFMA R10, R27, R25, R10 ;  /* 0x000000191b0a7223 */ /* 0x000fce000000000a */
.L_x_112:
[----:B------:R-:W-:Y:S05]  /*1a70*/  BSYNC.RECONVERGENT B2 ;  /* 0x0000000000027941 */ /* 0x000fea0003800200 */
.L_x_111:
[----:B------:R-:W-:Y:S02]  /*1a80*/  UIADD3 UR5, UPT, UPT, UR5, 0x2, URZ ;  /* 0x0000000205057890 */ /* 0x000fe4000fffe0ff */
[----:B------:R-:W-:Y:S02]  /*1a90*/  ULEA UR4, UR16, UR4, 0x1 ;  /* 0x0000000410047291 */ /* 0x000fe4000f8e08ff */
[----:B------:R-:W-:-:S09]  /*1aa0*/  UISETP.NE.AND UP0, UPT, UR5, UR8, UPT ;  /* 0x000000080500728c */ /* 0x000fd2000bf05270 */
[----:B------:R-:W-:Y:S05]  /*1ab0*/  BRA.U UP0, `(.L_x_132) ;  /* 0xffffffed00607547 */ /* 0x000fea000b83ffff */
[----:B------:R-:W-:-:S05]  /*1ac0*/  UMOV UR4, UR8 ;  /* 0x0000000800047c82 */ /* 0x000fca0008000000 */
.L_x_85:
[----:B------:R-:W1:Y:S02]  /*1ad0*/  LDCU UR5, c[0x0][0x394] ;  /* 0x00007280ff0577ac */ /* 0x000e640008000800 */
[----:B-1----:R-:W-:-:S04]  /*1ae0*/  ULOP3.LUT UR5, UR5, 0x1, URZ, 0xc0, !UPT ;  /* 0x0000000105057892 */ /* 0x002fc8000f8ec0ff */
[----:B------:R-:W-:-:S09]  /*1af0*/  UISETP.NE.U32.AND UP0, UPT, UR5, 0x1, UPT ;  /* 0x000000010500788c */ /* 0x000fd2000bf05070 */
[----:B------:R-:W-:Y:S05]  /*1b00*/  BRA.U UP0, `(.L_x_133) ;  /* 0x0000000900747547 */ /* 0x000fea000b800000 */
[----:B------:R-:W1:Y:S01]  /*1b10*/  LDC R3, c[0x0][0x3b4] ;  /* 0x0000ed00ff037b82 */ /* 0x000e620000000800 */
[----:B------:R-:W1:Y:S01]  /*1b20*/  LDCU UR5, c[0x0][0x3a4] ;  /* 0x00007480ff0577ac */ /* 0x000e620008000800 */
[----:B------:R-:W-:Y:S01]  /*1b30*/  I2FP.F32.U32 R0, UR4 ;  /* 0x0000000400007c45 */ /* 0x000fe20008201000 */
[----:B------:R-:W0:Y:S01]  /*1b40*/  MUFU.RCP R2, R9 ;  /* 0x0000000900027308 */ /* 0x000e220000001000 */
[----:B------:R-:W-:Y:S01]  /*1b50*/  BSSY.RECONVERGENT B2, `(.L_x_134) ;  /* 0x0000010000027945 */ /* 0x000fe20003800200 */
[----:B0-----:R-:W-:Y:S02]  /*1b60*/  FFMA R15, -R9, R2, 1 ;  /* 0x3f800000090f7423 */ /* 0x001fe40000000102 */
[----:B-1----:R-:W-:Y:S02]  /*1b70*/  FFMA R3, R0, UR5, R3 ;  /* 0x0000000500037c23 */ /* 0x002fe40008000003 */
[----:B------:R-:W-:Y:S02]  /*1b80*/  FFMA R0, R2, R15, R2 ;  /* 0x0000000f02007223 */ /* 0x000fe40000000002 */
[----:B------:R-:W-:-:S04]  /*1b90*/  FADD R3, -R12, R3 ;  /* 0x000000030c037221 */ /* 0x000fc80000000100 */
[----:B------:R-:W-:-:S04]  /*1ba0*/  FMUL R3, R3, R3 ;  /* 0x0000000303037220 */ /* 0x000fc80000400000 */
[----:B---3--:R-:W-:-:S04]  /*1bb0*/  FADD R5, R8, R3 ;  /* 0x0000000308057221 */ /* 0x008fc80000000000 */
[----:B------:R-:W-:-:S04]  /*1bc0*/  FADD R23, -R6, R5 ;  /* 0x0000000506177221 */ /* 0x000fc80000000100 */
[----:B------:R-:W0:Y:S01]  /*1bd0*/  FCHK P0, R23, R9 ;  /* 0x0000000917007302 */ /* 0x000e220000000000 */
[----:B------:R-:W-:-:S04]  /*1be0*/  FFMA R2, R0, R23, RZ ;  /* 0x0000001700027223 */ /* 0x000fc800000000ff */
[----:B------:R-:W-:-:S04]  /*1bf0*/  FFMA R5, -R9, R2, R23 ;  /* 0x0000000209057223 */ /* 0x000fc80000000117 */
[----:B------:R-:W-:Y:S01]  /*1c00*/  FFMA R0, R0, R5, R2 ;  /* 0x0000000500007223 */ /* 0x000fe20000000002 */
[----:B0-----:R-:W-:Y:S06]  /*1c10*/  @!P0 BRA `(.L_x_135) ;  /* 0x00000000000c8947 */ /* 0x001fec0003800000 */
[----:B------:R-:W-:Y:S02]  /*1c20*/  MOV R21, R9 ;  /* 0x0000000900157202 */ /* 0x000fe40000000f00 */
[----:B------:R-:W-:-:S07]  /*1c30*/  MOV R16, 0x1c50 ;  /* 0x00001c5000107802 */ /* 0x000fce0000000f00 */
[----:B------:R-:W-:Y:S05]  /*1c40*/  CALL.REL.NOINC `($__internal_5_$__cuda_sm3x_div_rn_noftz_f32_slowpath) ;  /* 0x0000000c00f47944 */ /* 0x000fea0003c00000 */
.L_x_135:
[----:B------:R-:W-:Y:S05]  /*1c50*/  BSYNC.RECONVERGENT B2 ;  /* 0x0000000000027941 */ /* 0x000fea0003800200 */
.L_x_134:
[----:B------:R-:W-:Y:S01]  /*1c60*/  FFMA R0, R0, R0, -R3 ;  /* 0x0000000000007223 */ /* 0x000fe20000000803 */
[----:B------:R-:W-:Y:S04]  /*1c70*/  BSSY.RECONVERGENT B2, `(.L_x_133) ;  /* 0x0000086000027945 */ /* 0x000fe80003800200 */
[----:B------:R-:W-:-:S13]  /*1c80*/  FSETP.GE.AND P0, PT, R0, RZ, PT ;  /* 0x000000ff0000720b */ /* 0x000fda0003f06000 */
[----:B------:R-:W-:Y:S05]  /*1c90*/  @!P0 BRA `(.L_x_136) ;  /* 0x00000008000c8947 */ /* 0x000fea0003800000 */
[----:B------:R-:W-:Y:S01]  /*1ca0*/  IADD3 R2, PT, PT, R0, -0xd000000, RZ ;  /* 0xf300000000027810 */ /* 0x000fe20007ffe0ff */
[----:B------:R0:W1:Y:S01]  /*1cb0*/  MUFU.RSQ R15, R0 ;  /* 0x00000000000f7308 */ /* 0x0000620000001400 */
[----:B------:R-:W-:Y:S02]  /*1cc0*/  BSSY.RECONVERGENT B0, `(.L_x_137) ;  /* 0x000000b000007945 */ /* 0x000fe40003800200 */
[----:B------:R-:W-:-:S13]  /*1cd0*/  ISETP.GT.U32.AND P0, PT, R2, 0x727fffff, PT ;  /* 0x727fffff0200780c */ /* 0x000fda0003f04070 */
[----:B0-----:R-:W-:Y:S05]  /*1ce0*/  @!P0 BRA `(.L_x_138) ;  /* 0x0000000000108947 */ /* 0x001fea0003800000 */
[----:B------:R-:W-:-:S07]  /*1cf0*/  MOV R16, 0x1d10 ;  /* 0x00001d1000107802 */ /* 0x000fce0000000f00 */
[----:B-1----:R-:W-:Y:S05]  /*1d00*/  CALL.REL.NOINC `($__internal_4_$__cuda_sm20_sqrt_rn_f32_slowpath) ;  /* 0x0000000c00707944 */ /* 0x002fea0003c00000 */
[----:B------:R-:W-:Y:S01]  /*1d10*/  MOV R5, R21 ;  /* 0x0000001500057202 */ /* 0x000fe20000000f00 */
[----:B------:R-:W-:Y:S06]  /*1d20*/  BRA `(.L_x_139) ;  /* 0x0000000000107947 */ /* 0x000fec0003800000 */
.L_x_138:
[----:B-1----:R-:W-:Y:S01]  /*1d30*/  FMUL.FTZ R5, R0, R15 ;  /* 0x0000000f00057220 */ /* 0x002fe20000410000 */
[----:B------:R-:W-:-:S03]  /*1d40*/  FMUL.FTZ R2, R15, 0.5 ;  /* 0x3f0000000f027820 */ /* 0x000fc60000410000 */
[----:B------:R-:W-:-:S04]  /*1d50*/  FFMA R0, -R5, R5, R0 ;  /* 0x0000000505007223 */ /* 0x000fc80000000100 */
[----:B------:R-:W-:-:S07]  /*1d60*/  FFMA R5, R0, R2, R5 ;  /* 0x0000000200057223 */ /* 0x000fce0000000005 */
.L_x_139:
[----:B------:R-:W-:Y:S05]  /*1d70*/  BSYNC.RECONVERGENT B0 ;  /* 0x0000000000007941 */ /* 0x000fea0003800200 */
.L_x_137:
[----:B------:R-:W0:Y:S01]  /*1d80*/  LDC R4, c[0x0][0x3a8] ;  /* 0x0000ea00ff047b82 */ /* 0x000e220000000800 */
[----:B------:R-:W1:Y:S01]  /*1d90*/  LDCU UR5, c[0x0][0x3b8] ;  /* 0x00007700ff0577ac */ /* 0x000e620008000800 */
[----:B------:R-:W-:Y:S01]  /*1da0*/  BSSY.RECONVERGENT B3, `(.L_x_140) ;  /* 0x000000e000037945 */ /* 0x000fe20003800200 */
[----:B-1----:R-:W-:Y:S01]  /*1db0*/  FADD R23, R5, -UR5 ;  /* 0x8000000505177e21 */ /* 0x002fe20008000000 */
        /* <DEDUP_REMOVED lines=12> */
.L_x_141:
[----:B------:R-:W-:Y:S05]  /*1e80*/  BSYNC.RECONVERGENT B3 ;  /* 0x0000000000037941 */ /* 0x000fea0003800200 */
.L_x_140:
[----:B------:R-:W0:Y:S01]  /*1e90*/  F2I.FLOOR.NTZ R4, R0 ;  /* 0x0000000000047305 */ /* 0x000e220000207100 */
[----:B------:R-:W1:Y:S01]  /*1ea0*/  LDC R15, c[0x0][0x3b8] ;  /* 0x0000ee00ff0f7b82 */ /* 0x000e620000000800 */
[----:B------:R-:W1:Y:S01]  /*1eb0*/  LDCU UR5, c[0x0][0x3a8] ;  /* 0x00007500ff0577ac */ /* 0x000e620008000800 */
[C---:B0-----:R-:W-:Y:S02]  /*1ec0*/  ISETP.GE.AND P0, PT, R4.reuse, UR6, PT ;  /* 0x0000000604007c0c */ /* 0x041fe4000bf06270 */
[----:B------:R-:W-:Y:S02]  /*1ed0*/  I2FP.F32.S32 R2, R4 ;  /* 0x0000000400027245 */ /* 0x000fe40000201400 */
[----:B------:R-:W-:-:S03]  /*1ee0*/  ISETP.LT.OR P0, PT, R4, 0x1, P0 ;  /* 0x000000010400780c */ /* 0x000fc60000701670 */
[----:B-1----:R-:W-:-:S10]  /*1ef0*/  FFMA R2, R2, UR5, R15 ;  /* 0x0000000502027c23 */ /* 0x002fd4000800000f */
[----:B------:R-:W-:Y:S05]  /*1f00*/  @P0 BRA `(.L_x_136) ;  /* 0x0000000400700947 */ /* 0x000fea0003800000 */
[----:B------:R-:W-:Y:S01]  /*1f10*/  FFMA R15, R5, R5, R6 ;  /* 0x00000005050f7223 */ /* 0x000fe20000000006 */
[----:B------:R-:W-:Y:S03]  /*1f20*/  BSSY.RECONVERGENT B0, `(.L_x_142) ;  /* 0x000000e000007945 */ /* 0x000fe60003800200 */
[----:B------:R0:W1:Y:S01]  /*1f30*/  MUFU.RSQ R0, R15 ;  /* 0x0000000f00007308 */ /* 0x0000620000001400 */
[----:B------:R-:W-:-:S04]  /*1f40*/  IADD3 R6, PT, PT, R15, -0xd000000, RZ ;  /* 0xf30000000f067810 */ /* 0x000fc80007ffe0ff */
[----:B------:R-:W-:-:S13]  /*1f50*/  ISETP.GT.U32.AND P0, PT, R6, 0x727fffff, PT ;  /* 0x727fffff0600780c */ /* 0x000fda0003f04070 */
[----:B01----:R-:W-:Y:S05]  /*1f60*/  @!P0 BRA `(.L_x_143) ;  /* 0x0000000000148947 */ /* 0x003fea0003800000 */
[----:B------:R-:W-:Y:S02]  /*1f70*/  MOV R0, R15 ;  /* 0x0000000f00007202 */ /* 0x000fe40000000f00 */
[----:B------:R-:W-:-:S07]  /*1f80*/  MOV R16, 0x1fa0 ;  /* 0x00001fa000107802 */ /* 0x000fce0000000f00 */
[----:B------:R-:W-:Y:S05]  /*1f90*/  CALL.REL.NOINC `($__internal_4_$__cuda_sm20_sqrt_rn_f32_slowpath) ;  /* 0x0000000800cc7944 */ /* 0x000fea0003c00000 */
[----:B------:R-:W-:Y:S01]  /*1fa0*/  MOV R6, R21 ;  /* 0x0000001500067202 */ /* 0x000fe20000000f00 */
[----:B------:R-:W-:Y:S06]  /*1fb0*/  BRA `(.L_x_144) ;  /* 0x0000000000107947 */ /* 0x000fec0003800000 */
.L_x_143:
[----:B------:R-:W-:Y:S01]  /*1fc0*/  FMUL.FTZ R6, R15, R0 ;  /* 0x000000000f067220 */ /* 0x000fe20000410000 */
[----:B------:R-:W-:-:S03]  /*1fd0*/  FMUL.FTZ R0, R0, 0.5 ;  /* 0x3f00000000007820 */ /* 0x000fc60000410000 */
[----:B------:R-:W-:-:S04]  /*1fe0*/  FFMA R15, -R6, R6, R15 ;  /* 0x00000006060f7223 */ /* 0x000fc8000000010f */
[----:B------:R-:W-:-:S07]  /*1ff0*/  FFMA R6, R15, R0, R6 ;  /* 0x000000000f067223 */ /* 0x000fce0000000006 */
.L_x_144:
[----:B------:R-:W-:Y:S05]  /*2000*/  BSYNC.RECONVERGENT B0 ;  /* 0x0000000000007941 */ /* 0x000fea0003800200 */
.L_x_142:
[----:B------:R-:W-:Y:S01]  /*2010*/  FFMA R0, R5, R5, R3 ;  /* 0x0000000505007223 */ /* 0x000fe20000000003 */
[----:B------:R-:W-:Y:S03]  /*2020*/  BSSY.RECONVERGENT B0, `(.L_x_145) ;  /* 0x000000c000007945 */ /* 0x000fe60003800200 */
[----:B------:R-:W-:Y:S01]  /*2030*/  VIADD R14, R0, 0xf3000000 ;  /* 0xf3000000000e7836 */ /* 0x000fe20000000000 */
[----:B------:R0:W1:Y:S04]  /*2040*/  MUFU.RSQ R3, R0 ;  /* 0x0000000000037308 */ /* 0x0000680000001400 */
[----:B------:R-:W-:-:S13]  /*2050*/  ISETP.GT.U32.AND P0, PT, R14, 0x727fffff, PT ;  /* 0x727fffff0e00780c */ /* 0x000fda0003f04070 */
[----:B01----:R-:W-:Y:S05]  /*2060*/  @!P0 BRA `(.L_x_146) ;  /* 0x00000000000c8947 */ /* 0x003fea0003800000 */
[----:B------:R-:W-:-:S07]  /*2070*/  MOV R16, 0x2090 ;  /* 0x0000209000107802 */ /* 0x000fce0000000f00 */
[----:B------:R-:W-:Y:S05]  /*2080*/  CALL.REL.NOINC `($__internal_4_$__cuda_sm20_sqrt_rn_f32_slowpath) ;  /* 0x0000000800907944 */ /* 0x000fea0003c00000 */
[----:B------:R-:W-:Y:S05]  /*2090*/  BRA `(.L_x_147) ;  /* 0x0000000000107947 */ /* 0x000fea0003800000 */
.L_x_146:
[----:B------:R-:W-:Y:S01]  /*20a0*/  FMUL.FTZ R21, R0, R3 ;  /* 0x0000000300157220 */ /* 0x000fe20000410000 */
[----:B------:R-:W-:-:S03]  /*20b0*/  FMUL.FTZ R3, R3, 0.5 ;  /* 0x3f00000003037820 */ /* 0x000fc60000410000 */
[----:B------:R-:W-:-:S04]  /*20c0*/  FFMA R0, -R21, R21, R0 ;  /* 0x0000001515007223 */ /* 0x000fc80000000100 */
[----:B------:R-:W-:-:S07]  /*20d0*/  FFMA R21, R0, R3, R21 ;  /* 0x0000000300157223 */ /* 0x000fce0000000015 */
.L_x_147:
[----:B------:R-:W-:Y:S05]  /*20e0*/  BSYNC.RECONVERGENT B0 ;  /* 0x0000000000007941 */ /* 0x000fea0003800200 */
.L_x_145:
[----:B------:R-:W0:Y:S01]  /*20f0*/  LDC R3, c[0x0][0x398] ;  /* 0x0000e600ff037b82 */ /* 0x000e220000000800 */
[----:B------:R-:W-:Y:S02]  /*2100*/  IMAD R0, R7, UR9, RZ ;  /* 0x0000000907007c24 */ /* 0x000fe4000f8e02ff */
[----:B------:R-:W-:Y:S02]  /*2110*/  FMUL R21, R21, R6 ;  /* 0x0000000615157220 */ /* 0x000fe40000400000 */
[----:B0-----:R-:W-:-:S05]  /*2120*/  IMAD R3, R3, UR4, R0 ;  /* 0x0000000403037c24 */ /* 0x001fca000f8e0200 */
[----:B------:R-:W-:-:S04]  /*2130*/  IADD3 R4, PT, PT, R4, R3, RZ ;  /* 0x0000000304047210 */ /* 0x000fc80007ffe0ff */
[----:B------:R-:W-:-:S04]  /*2140*/  ISETP.GE.AND P0, PT, R4, UR7, PT ;  /* 0x0000000704007c0c */ /* 0x000fc8000bf06270 */
[----:B------:R-:W-:-:S13]  /*2150*/  ISETP.LT.OR P0, PT, R4, 0x1, P0 ;  /* 0x000000010400780c */ /* 0x000fda0000701670 */
[----:B------:R-:W-:Y:S05]  /*2160*/  @P0 BRA `(.L_x_136) ;  /* 0x0000000000d80947 */ /* 0x000fea0003800000 */
[----:B------:R-:W-:Y:S01]  /*2170*/  IADD3 R0, PT, PT, R21, -0xd000000, RZ ;  /* 0xf300000015007810 */ /* 0x000fe20007ffe0ff */
[----:B------:R0:W1:Y:S01]  /*2180*/  MUFU.RSQ R6, R21 ;  /* 0x0000001500067308 */ /* 0x0000620000001400 */
[----:B------:R-:W-:Y:S01]  /*2190*/  BSSY.RECONVERGENT B0, `(.L_x_148) ;  /* 0x000000d000007945 */ /* 0x000fe20003800200 */
[----:B------:R-:W-:Y:S02]  /*21a0*/  IADD3 R3, PT, PT, R4, 0x1, RZ ;  /* 0x0000000104037810 */ /* 0x000fe40007ffe0ff */
[----:B------:R-:W-:-:S13]  /*21b0*/  ISETP.GT.U32.AND P0, PT, R0, 0x727fffff, PT ;  /* 0x727fffff0000780c */ /* 0x000fda0003f04070 */
[----:B01----:R-:W-:Y:S05]  /*21c0*/  @!P0 BRA `(.L_x_149) ;  /* 0x0000000000148947 */ /* 0x003fea0003800000 */
[----:B------:R-:W-:Y:S02]  /*21d0*/  MOV R0, R21 ;  /* 0x0000001500007202 */ /* 0x000fe40000000f00 */
[----:B------:R-:W-:-:S07]  /*21e0*/  MOV R16, 0x2200 ;  /* 0x0000220000107802 */ /* 0x000fce0000000f00 */
[----:B------:R-:W-:Y:S05]  /*21f0*/  CALL.REL.NOINC `($__internal_4_$__cuda_sm20_sqrt_rn_f32_slowpath) ;  /* 0x0000000800347944 */ /* 0x000fea0003c00000 */
[----:B------:R-:W-:Y:S01]  /*2200*/  MOV R0, R21 ;  /* 0x0000001500007202 */ /* 0x000fe20000000f00 */
[----:B------:R-:W-:Y:S06]  /*2210*/  BRA `(.L_x_150) ;  /* 0x0000000000107947 */ /* 0x000fec0003800000 */
.L_x_149:
[----:B------:R-:W-:Y:S01]  /*2220*/  FMUL.FTZ R0, R21, R6 ;  /* 0x0000000615007220 */ /* 0x000fe20000410000 */
[----:B------:R-:W-:-:S03]  /*2230*/  FMUL.FTZ R6, R6, 0.5 ;  /* 0x3f00000006067820 */ /* 0x000fc60000410000 */
[----:B------:R-:W-:-:S04]  /*2240*/  FFMA R15, -R0, R0, R21 ;  /* 0x00000000000f7223 */ /* 0x000fc80000000115 */
[----:B------:R-:W-:-:S07]  /*2250*/  FFMA R0, R15, R6, R0 ;  /* 0x000000060f007223 */ /* 0x000fce0000000000 */
.L_x_150:
[----:B------:R-:W-:Y:S05]  /*2260*/  BSYNC.RECONVERGENT B0 ;  /* 0x0000000000007941 */ /* 0x000fea0003800200 */
.L_x_148:
[----:B------:R-:W-:Y:S01]  /*2270*/  IADD3 R6, PT, PT, R0, 0x1800000, RZ ;  /* 0x0180000000067810 */ /* 0x000fe20007ffe0ff */
[----:B------:R-:W-:Y:S03]  /*2280*/  BSSY.RECONVERGENT B0, `(.L_x_151) ;  /* 0x000000c000007945 */ /* 0x000fe60003800200 */
[----:B------:R-:W-:-:S04]  /*2290*/  LOP3.LUT R6, R6, 0x7f800000, RZ, 0xc0, !PT ;  /* 0x7f80000006067812 */ /* 0x000fc800078ec0ff */
[----:B------:R-:W-:-:S13]  /*22a0*/  ISETP.GT.U32.AND P0, PT, R6, 0x1ffffff, PT ;  /* 0x01ffffff0600780c */ /* 0x000fda0003f04070 */
[----:B------:R-:W-:Y:S05]  /*22b0*/  @P0 BRA `(.L_x_152) ;  /* 0x0000000000100947 */ /* 0x000fea0003800000 */
[----:B------:R-:W-:-:S07]  /*22c0*/  MOV R16, 0x22e0 ;  /* 0x000022e000107802 */ /* 0x000fce0000000f00 */
[----:B------:R-:W-:Y:S05]  /*22d0*/  CALL.REL.NOINC `($__internal_3_$__cuda_sm20_rcp_rn_f32_slowpath) ;  /* 0x0000000400287944 */ /* 0x000fea0003c00000 */
[----:B------:R-:W-:Y:S01]  /*22e0*/  MOV R15, R25 ;  /* 0x00000019000f7202 */ /* 0x000fe20000000f00 */
[----:B------:R-:W-:Y:S06]  /*22f0*/  BRA `(.L_x_153) ;  /* 0x0000000000107947 */ /* 0x000fec0003800000 */
.L_x_152:
[----:B------:R-:W0:Y:S02]  /*2300*/  MUFU.RCP R15, R0 ;  /* 0x00000000000f7308 */ /* 0x000e240000001000 */
[----:B0-----:R-:W-:-:S04]  /*2310*/  FFMA R6, R15, R0, -1 ;  /* 0xbf8000000f067423 */ /* 0x001fc80000000000 */
[----:B------:R-:W-:-:S04]  /*2320*/  FADD.FTZ R6, -R6, -RZ ;  /* 0x800000ff06067221 */ /* 0x000fc80000010100 */
[----:B------:R-:W-:-:S07]  /*2330*/  FFMA R15, R15, R6, R15 ;  /* 0x000000060f0f7223 */ /* 0x000fce000000000f */
.L_x_153:
[----:B------:R-:W-:Y:S05]  /*2340*/  BSYNC.RECONVERGENT B0 ;  /* 0x0000000000007941 */ /* 0x000fea0003800200 */
.L_x_151:
[----:B------:R-:W0:Y:S08]  /*2350*/  LDC.64 R18, c[0x0][0x388] ;  /* 0x0000e200ff127b82 */ /* 0x000e300000000a00 */
[----:B------:R-:W1:Y:S01]  /*2360*/  LDC R6, c[0x0][0x3a8] ;  /* 0x0000ea00ff067b82 */ /* 0x000e620000000800 */
[----:B0-----:R-:W-:-:S04]  /*2370*/  IMAD.WIDE.U32 R16, R4, 0x4, R18 ;  /* 0x0000000404107825 */ /* 0x001fc800078e0012 */
[----:B------:R-:W-:Y:S02]  /*2380*/  IMAD.WIDE R18, R3, 0x4, R18 ;  /* 0x0000000403127825 */ /* 0x000fe400078e0212 */
[----:B------:R-:W2:Y:S04]  /*2390*/  LDG.E R3, desc[UR12][R16.64] ;  /* 0x0000000c10037981 */ /* 0x000ea8000c1e1900 */
[----:B------:R-:W2:Y:S01]  /*23a0*/  LDG.E R18, desc[UR12][R18.64] ;  /* 0x0000000c12127981 */ /* 0x000ea2000c1e1900 */
[----:B-1----:R-:W0:Y:S01]  /*23b0*/  MUFU.RCP R21, R6 ;  /* 0x0000000600157308 */ /* 0x002e220000001000 */
        /* <DEDUP_REMOVED lines=13> */
.L_x_155:
[----:B------:R-:W-:Y:S05]  /*2490*/  BSYNC.RECONVERGENT B3 ;  /* 0x0000000000037941 */ /* 0x000fea0003800200 */
.L_x_154:
[----:B------:R-:W-:-:S04]  /*24a0*/  FADD R2, -R2, R5 ;  /* 0x0000000502027221 */ /* 0x000fc80000000100 */
[----:B------:R-:W-:-:S04]  /*24b0*/  FFMA R3, R2, R0, R3 ;  /* 0x0000000002037223 */ /* 0x000fc80000000003 */
[----:B------:R-:W-:-:S07]  /*24c0*/  FFMA R10, R3, R15, R10 ;  /* 0x0000000f030a7223 */ /* 0x000fce000000000a */
.L_x_136:
[----:B------:R-:W-:Y:S05]  /*24d0*/  BSYNC.RECONVERGENT B2 ;  /* 0x0000000000027941 */ /* 0x000fea0003800200 */
.L_x_133:
[----:B------:R-:W1:Y:S01]  /*24e0*/  LDCU UR4, c[0x0][0x394] ;  /* 0x00007280ff0477ac */ /* 0x000e620008000800 */
[----:B------:R-:W-:-:S04]  /*24f0*/  IADD3 R7, PT, PT, R7, 0x1, RZ ;  /* 0x0000000107077810 */ /* 0x000fc80007ffe0ff */
[----:B-1----:R-:W-:-:S13]  /*2500*/  ISETP.NE.AND P0, PT, R7, UR4, PT ;  /* 0x0000000407007c0c */ /* 0x002fda000bf05270 */
[----:B------:R-:W-:Y:S05]  /*2510*/  @P0 BRA `(.L_x_156) ;  /* 0xffffffe0006c0947 */ /* 0x000fea000383ffff */
.L_x_84:
[----:B------:R-:W1:Y:S01]  /*2520*/  LDCU UR4, c[0x0][0x3a4] ;  /* 0x00007480ff0477ac */ /* 0x000e620008000800 */
[----:B------:R-:W-:Y:S01]  /*2530*/  MOV R3, 0x3ea2f986 ;  /* 0x3ea2f98600037802 */ /* 0x000fe20000000f00 */
[----:B------:R-:W-:Y:S01]  /*2540*/  BSSY.RECONVERGENT B2, `(.L_x_157) ;  /* 0x000000f000027945 */ /* 0x000fe20003800200 */
[----:B------:R-:W-:-:S05]  /*2550*/  MOV R0, 0x40490fd8 ;  /* 0x40490fd800007802 */ /* 0x000fca0000000f00 */
[----:B------:R-:W-:-:S04]  /*2560*/  FFMA R0, R3, -R0, 1 ;  /* 0x3f80000003007423 */ /* 0x000fc80000000800 */
[----:B------:R-:W-:Y:S01]  /*2570*/  FFMA R0, R0, R3, 0.31830996274948120117 ;  /* 0x3ea2f98600007423 */ /* 0x000fe20000000003 */
[----:B-1----:R-:W-:-:S04]  /*2580*/  FMUL R23, R10, UR4 ;  /* 0x000000040a177c20 */ /* 0x002fc80008400000 */
[----:B------:R-:W-:-:S04]  /*2590*/  FMUL.D2 R23, R23, UR4 ;  /* 0x0000000417177c20 */ /* 0x000fc80008300000 */
[----:B------:R-:W1:Y:S01]  /*25a0*/  FCHK P0, R23, 3.1415920257568359375 ;  /* 0x40490fd817007902 */ /* 0x000e620000000000 */
[----:B------:R-:W-:-:S04]  /*25b0*/  FFMA R2, R23, R0, RZ ;  /* 0x0000000017027223 */ /* 0x000fc800000000ff */
[----:B------:R-:W-:-:S04]  /*25c0*/  FFMA R3, R2, -3.1415920257568359375, R23 ;  /* 0xc0490fd802037823 */ /* 0x000fc80000000017 */
[----:B------:R-:W-:Y:S01]  /*25d0*/  FFMA R3, R0, R3, R2 ;  /* 0x0000000300037223 */ /* 0x000fe20000000002 */
[----:B-1----:R-:W-:Y:S06]  /*25e0*/  @!P0 BRA `(.L_x_158) ;  /* 0x0000000000108947 */ /* 0x002fec0003800000 */
[----:B------:R-:W-:Y:S01]  /*25f0*/  HFMA2 R21, -RZ, RZ, 2.142578125, 0.0004787445068359375 ;  /* 0x40490fd8ff157431 */ /* 0x000fe200000001ff */
[----:B------:R-:W-:-:S07]  /*2600*/  MOV R16, 0x2620 ;  /* 0x0000262000107802 */ /* 0x000fce0000000f00 */
[----:B0--3--:R-:W-:Y:S05]  /*2610*/  CALL.REL.NOINC `($__internal_5_$__cuda_sm3x_div_rn_noftz_f32_slowpath) ;  /* 0x0000000400807944 */ /* 0x009fea0003c00000 */
[----:B------:R-:W-:-:S07]  /*2620*/  MOV R3, R0 ;  /* 0x0000000000037202 */ /* 0x000fce0000000f00 */
.L_x_158:
[----:B------:R-:W-:Y:S05]  /*2630*/  BSYNC.RECONVERGENT B2 ;  /* 0x0000000000027941 */ /* 0x000fea0003800200 */
.L_x_157:
[----:B------:R-:W3:Y:S01]  /*2640*/  LDC R4, c[0x0][0x3b0] ;  /* 0x0000ec00ff047b82 */ /* 0x000ee20000000800 */
[----:B------:R-:W-:Y:S01]  /*2650*/  BSSY.RECONVERGENT B2, `(.L_x_159) ;  /* 0x000000e000027945 */ /* 0x000fe20003800200 */
[----:B---3--:R-:W1:Y:S08]  /*2660*/  MUFU.RCP R5, R4 ;  /* 0x0000000400057308 */ /* 0x008e700000001000 */
        /* <DEDUP_REMOVED lines=8> */
[----:B------:R-:W-:Y:S02]  /*26f0*/  MOV R23, R3 ;  /* 0x0000000300177202 */ /* 0x000fe40000000f00 */
[----:B------:R-:W-:Y:S02]  /*2700*/  MOV R16, 0x2730 ;  /* 0x0000273000107802 */ /* 0x000fe40000000f00 */
[----:B-1----:R-:W-:-:S07]  /*2710*/  MOV R21, UR4 ;  /* 0x0000000400157c02 */ /* 0x002fce0008000f00 */
[----:B0-----:R-:W-:Y:S05]  /*2720*/  CALL.REL.NOINC `($__internal_5_$__cuda_sm3x_div_rn_noftz_f32_slowpath) ;  /* 0x00000004003c7944 */ /* 0x001fea0003c00000 */
.L_x_160:
[----:B------:R-:W-:Y:S05]  /*2730*/  BSYNC.RECONVERGENT B2 ;  /* 0x0000000000027941 */ /* 0x000fea0003800200 */
.L_x_159:
[----:B------:R-:W1:Y:S02]  /*2740*/  LDC.64 R2, c[0x0][0x380] ;  /* 0x0000e000ff027b82 */ /* 0x000e640000000a00 */
[----:B-1----:R-:W-:-:S05]  /*2750*/  IMAD.WIDE R2, R11, 0x4, R2 ;  /* 0x000000040b027825 */ /* 0x002fca00078e0202 */
[----:B------:R-:W-:Y:S01]  /*2760*/  STG.E desc[UR12][R2.64], R0 ;  /* 0x0000000002007986 */ /* 0x000fe2000c10190c */
[----:B------:R-:W-:Y:S05]  /*2770*/  EXIT ;  /* 0x000000000000794d */ /* 0x000fea0003800000 */
        .weak           $__internal_3_$__cuda_sm20_rcp_rn_f32_slowpath
        .type           $__internal_3_$__cuda_sm20_rcp_rn_f32_slowpath,@function
        .size           $__internal_3_$__cuda_sm20_rcp_rn_f32_slowpath,($__internal_4_$__cuda_sm20_sqrt_rn_f32_slowpath - $__internal_3_$__cuda_sm20_rcp_rn_f32_slowpath)
$__internal_3_$__cuda_sm20_rcp_rn_f32_slowpath:
[----:B------:R-:W-:Y:S01]  /*2780*/  SHF.L.U32 R17, R0, 0x1, RZ ;  /* 0x0000000100117819 */ /* 0x000fe200000006ff */
[----:B------:R-:W-:Y:S03]  /*2790*/  BSSY.RECONVERGENT B1, `(.L_x_161) ;  /* 0x0000030000017945 */ /* 0x000fe60003800200 */
[----:B------:R-:W-:-:S04]  /*27a0*/  SHF.R.U32.HI R17, RZ, 0x18, R17 ;  /* 0x00000018ff117819 */ /* 0x000fc80000011611 */
[----:B------:R-:W-:-:S13]  /*27b0*/  ISETP.NE.U32.AND P0, PT, R17, RZ, PT ;  /* 0x000000ff1100720c */ /* 0x000fda0003f05070 */
[----:B------:R-:W-:Y:S05]  /*27c0*/  @P0 BRA `(.L_x_162) ;  /* 0x0000000000280947 */ /* 0x000fea0003800000 */
[----:B------:R-:W-:-:S04]  /*27d0*/  SHF.L.U32 R17, R0, 0x1, RZ ;  /* 0x0000000100117819 */ /* 0x000fc800000006ff */
        /* <DEDUP_REMOVED lines=9> */
.L_x_162:
[----:B------:R-:W-:-:S04]  /*2870*/  IADD3 R18, PT, PT, R17, -0xfd, RZ ;  /* 0xffffff0311127810 */ /* 0x000fc80007ffe0ff */
[----:B------:R-:W-:-:S13]  /*2880*/  ISETP.GT.U32.AND P0, PT, R18, 0x1, PT ;  /* 0x000000011200780c */ /* 0x000fda0003f04070 */
[----:B------:R-:W-:Y:S05]  /*2890*/  @P0 BRA `(.L_x_164) ;  /* 0x0000000000780947 */ /* 0x000fea0003800000 */
[----:B------:R-:W-:-:S04]  /*28a0*/  LOP3.LUT R22, R0, 0x7fffff, RZ, 0xc0, !PT ;  /* 0x007fffff00167812 */ /* 0x000fc800078ec0ff */
[----:B------:R-:W-:-:S04]  /*28b0*/  LOP3.LUT R22, R22, 0x3f800000, RZ, 0xfc, !PT ;  /* 0x3f80000016167812 */ /* 0x000fc800078efcff */
[----:B------:R-:W0:Y:S02]  /*28c0*/  MUFU.RCP R19, R22 ;  /* 0x0000001600137308 */ /* 0x000e240000001000 */
[----:B0-----:R-:W-:-:S04]  /*28d0*/  FFMA R20, R22, R19, -1 ;  /* 0xbf80000016147423 */ /* 0x001fc80000000013 */
[----:B------:R-:W-:-:S04]  /*28e0*/  FADD.FTZ R20, -R20, -RZ ;  /* 0x800000ff14147221 */ /* 0x000fc80000010100 */
[CCC-:B------:R-:W-:Y:S01]  /*28f0*/  FFMA.RM R25, R19.reuse, R20.reuse, R19.reuse ;  /* 0x0000001413197223 */ /* 0x1c0fe20000004013 */
[----:B------:R-:W-:Y:S01]  /*2900*/  FFMA.RP R20, R19, R20, R19 ;  /* 0x0000001413147223 */ /* 0x000fe20000008013 */
[----:B------:R-:W-:-:S03]  /*2910*/  HFMA2 R19, -RZ, RZ, 0, 1.78813934326171875e-07 ;  /* 0x00000003ff137431 */ /* 0x000fc600000001ff */
[C---:B------:R-:W-:Y:S02]  /*2920*/  LOP3.LUT R21, R25.reuse, 0x7fffff, RZ, 0xc0, !PT ;  /* 0x007fffff19157812 */ /* 0x040fe400078ec0ff */
[----:B------:R-:W-:Y:S02]  /*2930*/  FSETP.NEU.FTZ.AND P0, PT, R25, R20, PT ;  /* 0x000000141900720b */ /* 0x000fe40003f1d000 */
[----:B------:R-:W-:Y:S02]  /*2940*/  LOP3.LUT R21, R21, 0x800000, RZ, 0xfc, !PT ;  /* 0x0080000015157812 */ /* 0x000fe400078efcff */
[----:B------:R-:W-:Y:S02]  /*2950*/  SEL R20, RZ, 0xffffffff, !P0 ;  /* 0xffffffffff147807 */ /* 0x000fe40004000000 */
[----:B------:R-:W-:Y:S02]  /*2960*/  SHF.L.U32 R19, R19, R18, RZ ;  /* 0x0000001213137219 */ /* 0x000fe400000006ff */
[----:B------:R-:W-:-:S02]  /*2970*/  IADD3 R20, PT, PT, -R20, RZ, RZ ;  /* 0x000000ff14147210 */ /* 0x000fc40007ffe1ff */
[----:B------:R-:W-:Y:S02]  /*2980*/  LOP3.LUT R19, R19, R21, RZ, 0xc0, !PT ;  /* 0x0000001513137212 */ /* 0x000fe400078ec0ff */
[-C--:B------:R-:W-:Y:S02]  /*2990*/  LOP3.LUT P1, RZ, R20, R18.reuse, R21, 0xf8, !PT ;  /* 0x0000001214ff7212 */ /* 0x080fe4000782f815 */
[----:B------:R-:W-:-:S04]  /*29a0*/  SHF.R.U32.HI R19, RZ, R18, R19 ;  /* 0x00000012ff137219 */ /* 0x000fc80000011613 */
[C---:B------:R-:W-:Y:S02]  /*29b0*/  LOP3.LUT P0, RZ, R19.reuse, 0x1, RZ, 0xc0, !PT ;  /* 0x0000000113ff7812 */ /* 0x040fe4000780c0ff */
[----:B------:R-:W-:-:S04]  /*29c0*/  LOP3.LUT P2, RZ, R19, 0x2, RZ, 0xc0, !PT ;  /* 0x0000000213ff7812 */ /* 0x000fc8000784c0ff */
[----:B------:R-:W-:Y:S02]  /*29d0*/  PLOP3.LUT P0, PT, P0, P1, P2, 0xe0, 0x0 ;  /* 0x000000000000781c */ /* 0x000fe40000703c20 */
[----:B------:R-:W-:Y:S02]  /*29e0*/  LOP3.LUT P1, RZ, R0, 0x7fffff, RZ, 0xc0, !PT ;  /* 0x007fffff00ff7812 */ /* 0x000fe4000782c0ff */
[----:B------:R-:W-:-:S04]  /*29f0*/  SEL R18, RZ, 0x1, !P0 ;  /* 0x00000001ff127807 */ /* 0x000fc80004000000 */
[----:B------:R-:W-:-:S04]  /*2a00*/  IADD3 R18, PT, PT, -R18, RZ, RZ ;  /* 0x000000ff12127210 */ /* 0x000fc80007ffe1ff */
[----:B------:R-:W-:Y:S02]  /*2a10*/  ISETP.GE.AND P0, PT, R18, RZ, PT ;  /* 0x000000ff1200720c */ /* 0x000fe40003f06270 */
[----:B------:R-:W-:-:S04]  /*2a20*/  IADD3 R18, PT, PT, R17, -0xfc, RZ ;  /* 0xffffff0411127810 */ /* 0x000fc80007ffe0ff */
[----:B------:R-:W-:-:S07]  /*2a30*/  SHF.R.U32.HI R19, RZ, R18, R21 ;  /* 0x00000012ff137219 */ /* 0x000fce0000011615 */
[----:B------:R-:W-:-:S05]  /*2a40*/  @!P0 VIADD R19, R19, 0x1 ;  /* 0x0000000113138836 */ /* 0x000fca0000000000 */
[----:B------:R-:W-:-:S04]  /*2a50*/  @!P1 SHF.L.U32 R19, R19, 0x1, RZ ;  /* 0x0000000113139819 */ /* 0x000fc800000006ff */
[----:B------:R-:W-:Y:S01]  /*2a60*/  LOP3.LUT R19, R19, 0x80000000, R0, 0xf8, !PT ;  /* 0x8000000013137812 */ /* 0x000fe200078ef800 */
[----:B------:R-:W-:Y:S06]  /*2a70*/  BRA `(.L_x_163) ;  /* 0x0000000000047947 */ /* 0x000fec0003800000 */
.L_x_164:
[----:B------:R0:W1:Y:S02]  /*2a80*/  MUFU.RCP R19, R0 ;  /* 0x0000000000137308 */ /* 0x0000640000001000 */
.L_x_163:
[----:B------:R-:W-:Y:S05]  /*2a90*/  BSYNC.RECONVERGENT B1 ;  /* 0x0000000000017941 */ /* 0x000fea0003800200 */
.L_x_161:
[----:B------:R-:W-:Y:S01]  /*2aa0*/  HFMA2 R17, -RZ, RZ, 0, 0 ;  /* 0x00000000ff117431 */ /* 0x000fe200000001ff */
[----:B-1----:R-:W-:-:S03]  /*2ab0*/  MOV R25, R19 ;  /* 0x0000001300197202 */ /* 0x002fc60000000f00 */
[----:B0-----:R-:W-:Y:S05]  /*2ac0*/  RET.REL.NODEC R16 `(_Z14BP_DAS_INV_FMCPfPKfiiiifffffffffff) ;  /* 0xffffffd4104c7950 */ /* 0x001fea0003c3ffff */
        .weak           $__internal_4_$__cuda_sm20_sqrt_rn_f32_slowpath
        .type           $__internal_4_$__cuda_sm20_sqrt_rn_f32_slowpath,@function
        .size           $__internal_4_$__cuda_sm20_sqrt_rn_f32_slowpath,($__internal_5_$__cuda_sm3x_div_rn_noftz_f32_slowpath - $__internal_4_$__cuda_sm20_sqrt_rn_f32_slowpath)
$__internal_4_$__cuda_sm20_sqrt_rn_f32_slowpath:
        /* <DEDUP_REMOVED lines=10> */
[----:B------:R-:W-:Y:S01]  /*2b70*/  @P0 FFMA R20, R0, 1.84467440737095516160e+19, RZ ;  /* 0x5f80000000140823 */ /* 0x000fe200000000ff */
[----:B------:R-:W-:-:S03]  /*2b80*/  @!P0 MOV R21, R0 ;  /* 0x0000000000158202 */ /* 0x000fc60000000f00 */
[----:B------:R-:W0:Y:S02]  /*2b90*/  @P0 MUFU.RSQ R17, R20 ;  /* 0x0000001400110308 */ /* 0x000e240000001400 */
[----:B0-----:R-:W-:Y:S01]  /*2ba0*/  @P0 FMUL.FTZ R19, R20, R17 ;  /* 0x0000001114130220 */ /* 0x001fe20000410000 */
[----:B------:R-:W-:-:S03]  /*2bb0*/  @P0 FMUL.FTZ R17, R17, 0.5 ;  /* 0x3f00000011110820 */ /* 0x000fc60000410000 */
[----:B------:R-:W-:-:S04]  /*2bc0*/  @P0 FADD.FTZ R18, -R19, -RZ ;  /* 0x800000ff13120221 */ /* 0x000fc80000010100 */
[----:B------:R-:W-:-:S04]  /*2bd0*/  @P0 FFMA R18, R19, R18, R20 ;  /* 0x0000001213120223 */ /* 0x000fc80000000014 */
[----:B------:R-:W-:-:S04]  /*2be0*/  @P0 FFMA R17, R18, R17, R19 ;  /* 0x0000001112110223 */ /* 0x000fc80000000013 */
[----:B------:R-:W-:-:S07]  /*2bf0*/  @P0 FMUL.FTZ R21, R17, 2.3283064365386962891e-10 ;  /* 0x2f80000011150820 */ /* 0x000fce0000410000 */
.L_x_165:
[----:B------:R-:W-:-:S04]  /*2c00*/  HFMA2 R17, -RZ, RZ, 0, 0 ;  /* 0x00000000ff117431 */ /* 0x000fc800000001ff */
[----:B------:R-:W-:Y:S05]  /*2c10*/  RET.REL.NODEC R16 `(_Z14BP_DAS_INV_FMCPfPKfiiiifffffffffff) ;  /* 0xffffffd010f87950 */ /* 0x000fea0003c3ffff */
        .weak           $__internal_5_$__cuda_sm3x_div_rn_noftz_f32_slowpath
        .type           $__internal_5_$__cuda_sm3x_div_rn_noftz_f32_slowpath,@function
        .size           $__internal_5_$__cuda_sm3x_div_rn_noftz_f32_slowpath,(.L_x_376 - $__internal_5_$__cuda_sm3x_div_rn_noftz_f32_slowpath)
$__internal_5_$__cuda_sm3x_div_rn_noftz_f32_slowpath:
[----:B------:R-:W-:Y:S01]  /*2c20*/  SHF.R.U32.HI R17, RZ, 0x17, R21 ;  /* 0x00000017ff117819 */ /* 0x000fe20000011615 */
[----:B------:R-:W-:Y:S01]  /*2c30*/  BSSY.RECONVERGENT B0, `(.L_x_166) ;  /* 0x0000062000007945 */ /* 0x000fe20003800200 */
[----:B------:R-:W-:Y:S02]  /*2c40*/  SHF.R.U32.HI R20, RZ, 0x17, R23 ;  /* 0x00000017ff147819 */ /* 0x000fe40000011617 */
[----:B------:R-:W-:Y:S02]  /*2c50*/  LOP3.LUT R17, R17, 0xff, RZ, 0xc0, !PT ;  /* 0x000000ff11117812 */ /* 0x000fe400078ec0ff */
[----:B------:R-:W-:Y:S02]  /*2c60*/  LOP3.LUT R20, R20, 0xff, RZ, 0xc0, !PT ;  /* 0x000000ff14147812 */ /* 0x000fe400078ec0ff */
[----:B------:R-:W-:Y:S02]  /*2c70*/  IADD3 R0, PT, PT, R17, -0x1, RZ ;  /* 0xffffffff11007810 */ /* 0x000fe40007ffe0ff */
[----:B------:R-:W-:-:S02]  /*2c80*/  IADD3 R19, PT, PT, R20, -0x1, RZ ;  /* 0xffffffff14137810 */ /* 0x000fc40007ffe0ff */
        /* <DEDUP_REMOVED lines=10> */
[----:B------:R-:W-:Y:S02]  /*2d30*/  FSETP.NEU.FTZ.AND P2, PT, |R23|, +INF , PT ;  /* 0x7f8000001700780b */ /* 0x000fe40003f5d200 */
        /* <DEDUP_REMOVED lines=14> */
[----:B------:R-:W-:-:S03]  /*2e20*/  @!P1 FFMA R21, R21, 1.84467440737095516160e+19, RZ ;  /* 0x5f80000015159823 */ /* 0x000fc600000000ff */
[----:B------:R-:W-:-:S07]  /*2e30*/  @!P1 IADD3 R18, PT, PT, R18, 0x40, RZ ;  /* 0x0000004012129810 */ /* 0x000fce0007ffe0ff */
.L_x_167:
        /* <DEDUP_REMOVED lines=18> */
[----:B------:R-:W-:-:S04]  /*2f60*/  IADD3 R17, PT, PT, R18, R23, RZ ;  /* 0x0000001712117210 */ /* 0x000fc80007ffe0ff */
[----:B------:R-:W-:-:S04]  /*2f70*/  IADD3 R18, PT, PT, R17, -0x1, RZ ;  /* 0xffffffff11127810 */ /* 0x000fc80007ffe0ff */
        /* <DEDUP_REMOVED lines=31> */
.L_x_174:
[----:B------:R-:W-:-:S04]  /*3170*/  LOP3.LUT R0, R0, 0x80000000, RZ, 0xc0, !PT ;  /* 0x8000000000007812 */ /* 0x000fc800078ec0ff */
[----:B------:R-:W-:Y:S01]  /*3180*/  LOP3.LUT R0, R0, 0x7f800000, RZ, 0xfc, !PT ;  /* 0x7f80000000007812 */ /* 0x000fe200078efcff */
[----:B------:R-:W-:Y:S06]  /*3190*/  BRA `(.L_x_175) ;  /* 0x0000000000047947 */ /* 0x000fec0003800000 */
.L_x_173:
[----:B------:R-:W-:-:S07]  /*31a0*/  LEA R0, R23, R0, 0x17 ;  /* 0x0000000017007211 */ /* 0x000fce00078eb8ff */
.L_x_175:
[----:B------:R-:W-:Y:S05]  /*31b0*/  BSYNC.RECONVERGENT B1 ;  /* 0x0000000000017941 */ /* 0x000fea0003800200 */
.L_x_172:
[----:B------:R-:W-:Y:S05]  /*31c0*/  BRA `(.L_x_176) ;  /* 0x0000000000207947 */ /* 0x000fea0003800000 */
.L_x_171:
[----:B------:R-:W-:-:S04]  /*31d0*/  LOP3.LUT R21, R21, 0x80000000, R23, 0x48, !PT ;  /* 0x8000000015157812 */ /* 0x000fc800078e4817 */
[----:B------:R-:W-:Y:S01]  /*31e0*/  LOP3.LUT R0, R21, 0x7f800000, RZ, 0xfc, !PT ;  /* 0x7f80000015007812 */ /* 0x000fe200078efcff */
[----:B------:R-:W-:Y:S06]  /*31f0*/  BRA `(.L_x_176) ;  /* 0x0000000000147947 */ /* 0x000fec0003800000 */
.L_x_170:
[----:B------:R-:W-:Y:S01]  /*3200*/  LOP3.LUT R0, R21, 0x80000000, R23, 0x48, !PT ;  /* 0x8000000015007812 */ /* 0x000fe200078e4817 */
[----:B------:R-:W-:Y:S06]  /*3210*/  BRA `(.L_x_176) ;  /* 0x00000000000c7947 */ /* 0x000fec0003800000 */
.L_x_169:
[----:B------:R-:W0:Y:S01]  /*3220*/  MUFU.RSQ R0, -QNAN ;  /* 0xffc0000000007908 */ /* 0x000e220000001400 */
[----:B------:R-:W-:Y:S05]  /*3230*/  BRA `(.L_x_176) ;  /* 0x0000000000047947 */ /* 0x000fea0003800000 */
.L_x_168:
[----:B------:R-:W-:-:S07]  /*3240*/  FADD.FTZ R0, R23, R21 ;  /* 0x0000001517007221 */ /* 0x000fce0000010000 */
.L_x_176:
[----:B------:R-:W-:Y:S05]  /*3250*/  BSYNC.RECONVERGENT B0 ;  /* 0x0000000000007941 */ /* 0x000fea0003800200 */
.L_x_166:
[----:B------:R-:W-:-:S04]  /*3260*/  HFMA2 R17, -RZ, RZ, 0, 0 ;  /* 0x00000000ff117431 */ /* 0x000fc800000001ff */
[----:B0-----:R-:W-:Y:S05]  /*3270*/  RET.REL.NODEC R16 `(_Z14BP_DAS_INV_FMCPfPKfiiiifffffffffff) ;  /* 0xffffffcc10607950 */ /* 0x001fea0003c3ffff */
.L_x_177:
        /* <DEDUP_REMOVED lines=16> */
.L_x_376:


//--------------------- .text._Z22BP_DAS_FWD_HMC_complexP6float2PKS_iiiifffffffff --------------------------
	.section	.text._Z22BP_DAS_FWD_HMC_complexP6float2PKS_iiiifffffffff,"ax",@progbits
	.align	128
        .global         _Z22BP_DAS_FWD_HMC_complexP6float2PKS_iiiifffffffff
        .type           _Z22BP_DAS_FWD_HMC_complexP6float2PKS_iiiifffffffff,@function
        .size           _Z22BP_DAS_FWD_HMC_complexP6float2PKS_iiiifffffffff,(.L_x_379 - _Z22BP_DAS_FWD_HMC_complexP6float2PKS_iiiifffffffff)
        .other          _Z22BP_DAS_FWD_HMC_complexP6float2PKS_iiiifffffffff,@"STO_CUDA_ENTRY STV_DEFAULT"
_Z22BP_DAS_FWD_HMC_complexP6float2PKS_iiiifffffffff:
.text._Z22BP_DAS_FWD_HMC_complexP6float2PKS_iiiifffffffff:
[----:B------:R-:W-:Y:S01]  /*0000*/  LDC R1, c[0x0][0x37c] ;  /* 0x0000df00ff017b82 */ /* 0x000fe20000000800 */
[----:B------:R-:W0:Y:S01]  /*0010*/  S2R R2, SR_TID.X ;  /* 0x0000000000027919 */ /* 0x000e220000002100 */
[----:B------:R-:W0:Y:S06]  /*0020*/  LDCU UR4, c[0x0][0x360] ;  /* 0x00006c00ff0477ac */ /* 0x000e2c0008000800 */
[----:B------:R-:W1:Y:S01]  /*0030*/  LDC R4, c[0x0][0x3b4] ;  /* 0x0000ed00ff047b82 */ /* 0x000e620000000800 */
[----:B------:R-:W0:Y:S01]  /*0040*/  S2R R3, SR_CTAID.X ;  /* 0x0000000000037919 */ /* 0x000e220000002500 */
[----:B------:R-:W2:Y:S01]  /*0050*/  LDCU UR5, c[0x0][0x364] ;  /* 0x00006c80ff0577ac */ /* 0x000ea20008000800 */
[----:B------:R-:W2:Y:S01]  /*0060*/  S2R R28, SR_TID.Y ;  /* 0x00000000001c7919 */ /* 0x000ea20000002200 */
[----:B------:R-:W3:Y:S04]  /*0070*/  LDCU UR6, c[0x0][0x368] ;  /* 0x00006d00ff0677ac */ /* 0x000ee80008000800 */
[----:B------:R-:W4:Y:S01]  /*0080*/  LDC R7, c[0x0][0x3b8] ;  /* 0x0000ee00ff077b82 */ /* 0x000f220000000800 */
[----:B------:R-:W2:Y:S01]  /*0090*/  S2R R5, SR_CTAID.Y ;  /* 0x0000000000057919 */ /* 0x000ea20000002600 */
[----:B------:R-:W5:Y:S01]  /*00a0*/  LDCU UR8, c[0x0][0x398] ;  /* 0x00007300ff0877ac */ /* 0x000f620008000800 */
[----:B------:R-:W3:Y:S01]  /*00b0*/  S2R R27, SR_TID.Z ;  /* 0x00000000001b7919 */ /* 0x000ee20000002300 */
[----:B------:R-:W1:Y:S01]  /*00c0*/  LDCU UR9, c[0x0][0x394] ;  /* 0x00007280ff0977ac */ /* 0x000e620008000800 */
[----:B------:R-:W3:Y:S01]  /*00d0*/  S2R R0, SR_CTAID.Z ;  /* 0x0000000000007919 */ /* 0x000ee20000002700 */
[----:B------:R-:W1:Y:S01]  /*00e0*/  LDCU UR7, c[0x0][0x3a4] ;  /* 0x00007480ff0777ac */ /* 0x000e620008000800 */
[----:B0-----:R-:W-:Y:S01]  /*00f0*/  IMAD R2, R3, UR4, R2 ;  /* 0x0000000403027c24 */ /* 0x001fe2000f8e0202 */
[----:B------:R-:W4:Y:S04]  /*0100*/  LDCU UR4, c[0x0][0x3a8] ;  /* 0x00007500ff0477ac */ /* 0x000f280008000800 */
[----:B-----5:R-:W-:Y:S01]  /*0110*/  ISETP.GE.AND P0, PT, R2, UR8, PT ;  /* 0x0000000802007c0c */ /* 0x020fe2000bf06270 */
[----:B--2---:R-:W-:-:S05]  /*0120*/  IMAD R28, R5, UR5, R28 ;  /* 0x00000005051c7c24 */ /* 0x004fca000f8e021c */
[----:B------:R-:W-:Y:S01]  /*0130*/  I2FP.F32.U32 R26, R28 ;  /* 0x0000001c001a7245 */ /* 0x000fe20000201000 */
[----:B---3--:R-:W-:-:S04]  /*0140*/  IMAD R27, R0, UR6, R27 ;  /* 0x00000006001b7c24 */ /* 0x008fc8000f8e021b */
[--C-:B-1----:R-:W-:Y:S01]  /*0150*/  FFMA R26, R26, UR7, R4.reuse ;  /* 0x000000071a1a7c23 */ /* 0x102fe20008000004 */
[-C--:B------:R-:W-:Y:S02]  /*0160*/  VIMNMX R0, PT, PT, R28, R27.reuse, !PT ;  /* 0x0000001b1c007248 */ /* 0x080fe40007fe0100 */
[----:B------:R-:W-:Y:S02]  /*0170*/  I2FP.F32.U32 R25, R27 ;  /* 0x0000001b00197245 */ /* 0x000fe40000201000 */
[----:B------:R-:W-:Y:S02]  /*0180*/  ISETP.GE.OR P0, PT, R0, UR9, P0 ;  /* 0x0000000900007c0c */ /* 0x000fe40008706670 */
[----:B------:R-:W-:Y:S01]  /*0190*/  I2FP.F32.S32 R0, R2 ;  /* 0x0000000200007245 */ /* 0x000fe20000201400 */
[----:B------:R-:W-:-:S04]  /*01a0*/  FFMA R25, R25, UR7, R4 ;  /* 0x0000000719197c23 */ /* 0x000fc80008000004 */
[----:B----4-:R-:W-:-:S06]  /*01b0*/  FFMA R0, R0, UR4, R7 ;  /* 0x0000000400007c23 */ /* 0x010fcc0008000007 */
[----:B------:R-:W-:Y:S05]  /*01c0*/  @P0 EXIT ;  /* 0x000000000000094d */ /* 0x000fea0003800000 */
[----:B------:R-:W0:Y:S01]  /*01d0*/  LDCU UR4, c[0x0][0x390] ;  /* 0x00007200ff0477ac */ /* 0x000e220008000800 */
[----:B------:R-:W-:Y:S02]  /*01e0*/  IMAD R19, R28, UR8, RZ ;  /* 0x000000081c137c24 */ /* 0x000fe4000f8e02ff */
[----:B------:R-:W-:Y:S02]  /*01f0*/  HFMA2 R18, -RZ, RZ, 0, 0 ;  /* 0x00000000ff127431 */ /* 0x000fe400000001ff */
[----:B------:R-:W-:Y:S01]  /*0200*/  IMAD R3, R27, UR8, RZ ;  /* 0x000000081b037c24 */ /* 0x000fe2000f8e02ff */
[----:B------:R-:W-:Y:S01]  /*0210*/  MOV R17, RZ ;  /* 0x000000ff00117202 */ /* 0x000fe20000000f00 */
[----:B------:R-:W1:Y:S01]  /*0220*/  LDCU.64 UR10, c[0x0][0x358] ;  /* 0x00006b00ff0a77ac */ /* 0x000e620008000a00 */
[C---:B------:R-:W-:Y:S02]  /*0230*/  IADD3 R24, PT, PT, R2.reuse, R19, RZ ;  /* 0x0000001302187210 */ /* 0x040fe40007ffe0ff */
[----:B------:R-:W-:-:S03]  /*0240*/  IADD3 R2, PT, PT, R2, R3, RZ ;  /* 0x0000000302027210 */ /* 0x000fc60007ffe0ff */
[----:B------:R-:W-:Y:S02]  /*0250*/  IMAD R24, R3, UR9, R24 ;  /* 0x0000000903187c24 */ /* 0x000fe4000f8e0218 */
[----:B------:R-:W-:Y:S01]  /*0260*/  IMAD R19, R19, UR9, R2 ;  /* 0x0000000913137c24 */ /* 0x000fe2000f8e0202 */
[----:B0-----:R-:W-:-:S09]  /*0270*/  UISETP.GE.AND UP0, UPT, UR4, 0x1, UPT ;  /* 0x000000010400788c */ /* 0x001fd2000bf06270 */
[----:B-1----:R-:W-:Y:S05]  /*0280*/  BRA.U !UP0, `(.L_x_178) ;  /* 0x0000001d08807547 */ /* 0x002fea000b800000 */
[----:B------:R-:W0:Y:S01]  /*0290*/  LDC R33, c[0x0][0x3c0] ;  /* 0x0000f000ff217b82 */ /* 0x000e220000000800 */
[----:B------:R-:W-:Y:S01]  /*02a0*/  MOV R2, 0x43340000 ;  /* 0x4334000000027802 */ /* 0x000fe20000000f00 */
[----:B------:R-:W-:Y:S02]  /*02b0*/  IMAD.MOV.U32 R3, RZ, RZ, 0x3bb60b61 ;  /* 0x3bb60b61ff037424 */ /* 0x000fe400078e00ff */
[----:B------:R-:W-:Y:S02]  /*02c0*/  FMUL R16, R0, R0 ;  /* 0x0000000000107220 */ /* 0x000fe40000400000 */
[----:B------:R-:W-:-:S04]  /*02d0*/  FFMA R2, R3, -R2, 1 ;  /* 0x3f80000003027423 */ /* 0x000fc80000000802 */
[----:B------:R-:W-:Y:S01]  /*02e0*/  FFMA R2, R2, R3, 0.0055555556900799274445 ;  /* 0x3bb60b6102027423 */ /* 0x000fe20000000003 */
[----:B0-----:R-:W-:-:S04]  /*02f0*/  FMUL R33, R33, 3.1415920257568359375 ;  /* 0x40490fd821217820 */ /* 0x001fc80000400000 */
[----:B------:R-:W0:Y:S01]  /*0300*/  FCHK P0, R33, 180 ;  /* 0x4334000021007902 */ /* 0x000e220000000000 */
[----:B------:R-:W-:-:S04]  /*0310*/  FFMA R3, R33, R2, RZ ;  /* 0x0000000221037223 */ /* 0x000fc800000000ff */
[----:B------:R-:W-:-:S04]  /*0320*/  FFMA R4, R3, -180, R33 ;  /* 0xc334000003047823 */ /* 0x000fc80000000021 */
[----:B------:R-:W-:Y:S01]  /*0330*/  FFMA R2, R2, R4, R3 ;  /* 0x0000000402027223 */ /* 0x000fe20000000003 */
[----:B0-----:R-:W-:Y:S06]  /*0340*/  @!P0 BRA `(.L_x_179) ;  /* 0x00000000000c8947 */ /* 0x001fec0003800000 */
[----:B------:R-:W-:Y:S01]  /*0350*/  HFMA2 R2, -RZ, RZ, 3.6015625, 0 ;  /* 0x43340000ff027431 */ /* 0x000fe200000001ff */
[----:B------:R-:W-:-:S07]  /*0360*/  MOV R22, 0x380 ;  /* 0x0000038000167802 */ /* 0x000fce0000000f00 */
[----:B------:R-:W-:Y:S05]  /*0370*/  CALL.REL.NOINC `($__internal_8_$__cuda_sm3x_div_rn_noftz_f32_slowpath) ;  /* 0x0000002400a87944 */ /* 0x000fea0003c00000 */
.L_x_179:
[----:B------:R-:W0:Y:S01]  /*0380*/  LDCU UR7, c[0x0][0x390] ;  /* 0x00007200ff0777ac */ /* 0x000e220008000800 */
[----:B------:R-:W-:Y:S01]  /*0390*/  FMUL.RZ R2, R2, 0.15915493667125701904 ;  /* 0x3e22f98302027820 */ /* 0x000fe2000040c000 */
[----:B------:R-:W-:Y:S01]  /*03a0*/  HFMA2 R18, -RZ, RZ, 0, 0 ;  /* 0x00000000ff127431 */ /* 0x000fe200000001ff */
[----:B------:R-:W-:Y:S01]  /*03b0*/  MOV R17, RZ ;  /* 0x000000ff00117202 */ /* 0x000fe20000000f00 */
[----:B------:R-:W1:Y:S01]  /*03c0*/  LDCU UR12, c[0x0][0x3a0] ;  /* 0x00007400ff0c77ac */ /* 0x000e620008000800 */
[----:B------:R2:W3:Y:S01]  /*03d0*/  MUFU.COS R15, R2 ;  /* 0x00000002000f7308 */ /* 0x0004e20000000000 */
[----:B------:R-:W-:Y:S01]  /*03e0*/  IMAD.MOV.U32 R14, RZ, RZ, RZ ;  /* 0x000000ffff0e7224 */ /* 0x000fe200078e00ff */
[----:B------:R-:W4:Y:S01]  /*03f0*/  LDCU UR6, c[0x0][0x39c] ;  /* 0x00007380ff0677ac */ /* 0x000f220008000800 */
[----:B0-----:R-:W-:Y:S02]  /*0400*/  UIADD3 UR9, UPT, UPT, UR7, -0x1, URZ ;  /* 0xffffffff07097890 */ /* 0x001fe4000fffe0ff */
[----:B------:R-:W-:-:S04]  /*0410*/  UIMAD UR4, UR7, UR7, UR7 ;  /* 0x00000007070472a4 */ /* 0x000fc8000f8e0207 */
[----:B------:R-:W-:Y:S01]  /*0420*/  I2FP.F32.U32 R12, UR9 ;  /* 0x00000009000c7c45 */ /* 0x000fe20008201000 */
[----:B------:R-:W-:Y:S02]  /*0430*/  USHF.R.U32.HI UR5, URZ, 0x1, UR4 ;  /* 0x00000001ff057899 */ /* 0x000fe40008011604 */
[----:B----4-:R-:W-:Y:S02]  /*0440*/  UIADD3 UR8, UPT, UPT, UR6, -0x1, URZ ;  /* 0xffffffff06087890 */ /* 0x010fe4000fffe0ff */
[----:B-1----:R-:W-:Y:S01]  /*0450*/  FMUL.D2 R12, R12, UR12 ;  /* 0x0000000c0c0c7c20 */ /* 0x002fe20008300000 */
[----:B------:R-:W-:Y:S02]  /*0460*/  UIADD3 UR4, UPT, UPT, UR7, 0x1, URZ ;  /* 0x0000000107047890 */ /* 0x000fe4000fffe0ff */
[----:B--23--:R-:W-:-:S12]  /*0470*/  UIMAD UR5, UR5, UR6, URZ ;  /* 0x00000006050572a4 */ /* 0x00cfd8000f8e02ff */
.L_x_241:
[----:B------:R-:W0:Y:S01]  /*0480*/  LDCU UR7, c[0x0][0x3a0] ;  /* 0x00007400ff0777ac */ /* 0x000e220008000800 */
[----:B------:R-:W-:Y:S01]  /*0490*/  I2FP.F32.U32 R3, R14 ;  /* 0x0000000e00037245 */ /* 0x000fe20000201000 */
[----:B------:R-:W-:Y:S01]  /*04a0*/  BSSY.RECONVERGENT B0, `(.L_x_180) ;  /* 0x0000012000007945 */ /* 0x000fe20003800200 */
[----:B------:R-:W1:Y:S03]  /*04b0*/  LDCU UR6, c[0x0][0x3c0] ;  /* 0x00007800ff0677ac */ /* 0x000e660008000800 */
[----:B0-----:R-:W-:-:S04]  /*04c0*/  FFMA R3, R3, UR7, -R12 ;  /* 0x0000000703037c23 */ /* 0x001fc8000800080c */
[----:B------:R-:W-:Y:S01]  /*04d0*/  FADD R5, R25, -R3 ;  /* 0x8000000319057221 */ /* 0x000fe20000000000 */
[----:B-1----:R-:W-:-:S03]  /*04e0*/  FSETP.NEU.AND P2, PT, RZ, UR6, PT ;  /* 0x00000006ff007c0b */ /* 0x002fc6000bf4d000 */
[----:B------:R-:W-:-:S04]  /*04f0*/  FFMA R2, R5, R5, R16 ;  /* 0x0000000505027223 */ /* 0x000fc80000000010 */
[----:B------:R0:W1:Y:S01]  /*0500*/  MUFU.RSQ R5, R2 ;  /* 0x0000000200057308 */ /* 0x0000620000001400 */
[----:B------:R-:W-:-:S04]  /*0510*/  IADD3 R4, PT, PT, R2, -0xd000000, RZ ;  /* 0xf300000002047810 */ /* 0x000fc80007ffe0ff */
[----:B------:R-:W-:-:S13]  /*0520*/  ISETP.GT.U32.AND P0, PT, R4, 0x727fffff, PT ;  /* 0x727fffff0400780c */ /* 0x000fda0003f04070 */
[----:B01----:R-:W-:Y:S05]  /*0530*/  @!P0 BRA `(.L_x_181) ;  /* 0x0000000000108947 */ /* 0x003fea0003800000 */
[----:B------:R-:W-:-:S07]  /*0540*/  MOV R22, 0x560 ;  /* 0x0000056000167802 */ /* 0x000fce0000000f00 */
[----:B------:R-:W-:Y:S05]  /*0550*/  CALL.REL.NOINC `($__internal_7_$__cuda_sm20_sqrt_rn_f32_slowpath) ;  /* 0x0000002000d87944 */ /* 0x000fea0003c00000 */
[----:B------:R-:W-:Y:S01]  /*0560*/  MOV R13, R30 ;  /* 0x0000001e000d7202 */ /* 0x000fe20000000f00 */
[----:B------:R-:W-:Y:S06]  /*0570*/  BRA `(.L_x_182) ;  /* 0x0000000000107947 */ /* 0x000fec0003800000 */
.L_x_181:
[----:B------:R-:W-:Y:S01]  /*0580*/  FMUL.FTZ R13, R2, R5 ;  /* 0x00000005020d7220 */ /* 0x000fe20000410000 */
[----:B------:R-:W-:-:S03]  /*0590*/  FMUL.FTZ R4, R5, 0.5 ;  /* 0x3f00000005047820 */ /* 0x000fc60000410000 */
[----:B------:R-:W-:-:S04]  /*05a0*/  FFMA R2, -R13, R13, R2 ;  /* 0x0000000d0d027223 */ /* 0x000fc80000000102 */
[----:B------:R-:W-:-:S07]  /*05b0*/  FFMA R13, R2, R4, R13 ;  /* 0x00000004020d7223 */ /* 0x000fce000000000d */
.L_x_182:
[----:B------:R-:W-:Y:S05]  /*05c0*/  BSYNC.RECONVERGENT B0 ;  /* 0x0000000000007941 */ /* 0x000fea0003800200 */
.L_x_180:
[----:B------:R-:W0:Y:S01]  /*05d0*/  MUFU.RCP R2, R13 ;  /* 0x0000000d00027308 */ /* 0x000e220000001000 */
[----:B------:R-:W-:Y:S07]  /*05e0*/  BSSY.RECONVERGENT B0, `(.L_x_183) ;  /* 0x000000c000007945 */ /* 0x000fee0003800200 */
[----:B------:R-:W1:Y:S01]  /*05f0*/  FCHK P0, R0, R13 ;  /* 0x0000000d00007302 */ /* 0x000e620000000000 */
[----:B0-----:R-:W-:-:S04]  /*0600*/  FFMA R5, R2, -R13, 1 ;  /* 0x3f80000002057423 */ /* 0x001fc8000000080d */
[----:B------:R-:W-:-:S04]  /*0610*/  FFMA R5, R2, R5, R2 ;  /* 0x0000000502057223 */ /* 0x000fc80000000002 */
[----:B------:R-:W-:-:S04]  /*0620*/  FFMA R2, R0, R5, RZ ;  /* 0x0000000500027223 */ /* 0x000fc800000000ff */
[----:B------:R-:W-:-:S04]  /*0630*/  FFMA R4, R2, -R13, R0 ;  /* 0x8000000d02047223 */ /* 0x000fc80000000000 */
[----:B------:R-:W-:Y:S01]  /*0640*/  FFMA R2, R5, R4, R2 ;  /* 0x0000000405027223 */ /* 0x000fe20000000002 */
[----:B-1----:R-:W-:Y:S06]  /*0650*/  @!P0 BRA `(.L_x_184) ;  /* 0x0000000000108947 */ /* 0x002fec0003800000 */
[----:B------:R-:W-:Y:S01]  /*0660*/  IMAD.MOV.U32 R33, RZ, RZ, R0 ;  /* 0x000000ffff217224 */ /* 0x000fe200078e0000 */
[----:B------:R-:W-:Y:S02]  /*0670*/  MOV R2, R13 ;  /* 0x0000000d00027202 */ /* 0x000fe40000000f00 */
[----:B------:R-:W-:-:S07]  /*0680*/  MOV R22, 0x6a0 ;  /* 0x000006a000167802 */ /* 0x000fce0000000f00 */
[----:B------:R-:W-:Y:S05]  /*0690*/  CALL.REL.NOINC `($__internal_8_$__cuda_sm3x_div_rn_noftz_f32_slowpath) ;  /* 0x0000002000e07944 */ /* 0x000fea0003c00000 */
.L_x_184:
[----:B------:R-:W-:Y:S05]  /*06a0*/  BSYNC.RECONVERGENT B0 ;  /* 0x0000000000007941 */ /* 0x000fea0003800200 */
.L_x_183:
[----:B------:R-:W-:Y:S01]  /*06b0*/  FSETP.LEU.AND P0, PT, R2, R15, PT ;  /* 0x0000000f0200720b */ /* 0x000fe20003f0b000 */
[----:B------:R-:W-:-:S12]  /*06c0*/  BSSY.RECONVERGENT B0, `(.L_x_185) ;  /* 0x0000198000007945 */ /* 0x000fd80003800200 */
[----:B------:R-:W-:Y:S05]  /*06d0*/  @P2 BRA P0, `(.L_x_186) ;  /* 0x0000001800582947 */ /* 0x000fea0000000000 */
[----:B------:R-:W-:Y:S01]  /*06e0*/  FADD R3, R26, -R3 ;  /* 0x800000031a037221 */ /* 0x000fe20000000000 */
[----:B------:R-:W-:Y:S03]  /*06f0*/  BSSY.RECONVERGENT B1, `(.L_x_187) ;  /* 0x000000e000017945 */ /* 0x000fe60003800200 */
        /* <DEDUP_REMOVED lines=9> */
.L_x_188:
[----:B------:R-:W-:Y:S01]  /*0790*/  FMUL.FTZ R11, R2, R3 ;  /* 0x00000003020b7220 */ /* 0x000fe20000410000 */
[----:B------:R-:W-:-:S03]  /*07a0*/  FMUL.FTZ R3, R3, 0.5 ;  /* 0x3f00000003037820 */ /* 0x000fc60000410000 */
[----:B------:R-:W-:-:S04]  /*07b0*/  FFMA R2, -R11, R11, R2 ;  /* 0x0000000b0b027223 */ /* 0x000fc80000000102 */
[----:B------:R-:W-:-:S07]  /*07c0*/  FFMA R11, R2, R3, R11 ;  /* 0x00000003020b7223 */ /* 0x000fce000000000b */
.L_x_189:
[----:B------:R-:W-:Y:S05]  /*07d0*/  BSYNC.RECONVERGENT B1 ;  /* 0x0000000000017941 */ /* 0x000fea0003800200 */
.L_x_187:
[----:B------:R-:W-:Y:S01]  /*07e0*/  FMUL R4, R11, R11 ;  /* 0x0000000b0b047220 */ /* 0x000fe20000400000 */
[----:B------:R-:W-:Y:S01]  /*07f0*/  IMAD R3, R14, R14, R14 ;  /* 0x0000000e0e037224 */ /* 0x000fe200078e020e */
[----:B------:R-:W-:Y:S02]  /*0800*/  BSSY.RECONVERGENT B1, `(.L_x_190) ;  /* 0x000000f000017945 */ /* 0x000fe40003800200 */
[----:B------:R-:W-:Y:S02]  /*0810*/  VIADD R2, R4, 0x1800000 ;  /* 0x0180000004027836 */ /* 0x000fe40000000000 */
[----:B------:R-:W-:-:S03]  /*0820*/  SHF.R.U32.HI R3, RZ, 0x1, R3 ;  /* 0x00000001ff037819 */ /* 0x000fc60000011603 */
[----:B------:R-:W-:-:S04]  /*0830*/  LOP3.LUT R2, R2, 0x7f800000, RZ, 0xc0, !PT ;  /* 0x7f80000002027812 */ /* 0x000fc800078ec0ff */
[----:B------:R-:W-:-:S13]  /*0840*/  ISETP.GT.U32.AND P0, PT, R2, 0x1ffffff, PT ;  /* 0x01ffffff0200780c */ /* 0x000fda0003f04070 */
[----:B------:R-:W-:Y:S05]  /*0850*/  @P0 BRA `(.L_x_191) ;  /* 0x0000000000140947 */ /* 0x000fea0003800000 */
[----:B------:R-:W-:Y:S02]  /*0860*/  MOV R2, R4 ;  /* 0x0000000400027202 */ /* 0x000fe40000000f00 */
[----:B------:R-:W-:-:S07]  /*0870*/  MOV R22, 0x890 ;  /* 0x0000089000167802 */ /* 0x000fce0000000f00 */
[----:B------:R-:W-:Y:S05]  /*0880*/  CALL.REL.NOINC `($__internal_6_$__cuda_sm20_rcp_rn_f32_slowpath) ;  /* 0x0000001c00347944 */ /* 0x000fea0003c00000 */
[----:B------:R-:W-:Y:S01]  /*0890*/  MOV R9, R31 ;  /* 0x0000001f00097202 */ /* 0x000fe20000000f00 */
[----:B------:R-:W-:Y:S06]  /*08a0*/  BRA `(.L_x_192) ;  /* 0x0000000000107947 */ /* 0x000fec0003800000 */
.L_x_191:
[----:B------:R-:W0:Y:S02]  /*08b0*/  MUFU.RCP R9, R4 ;  /* 0x0000000400097308 */ /* 0x000e240000001000 */
[----:B0-----:R-:W-:-:S04]  /*08c0*/  FFMA R2, R4, R9, -1 ;  /* 0xbf80000004027423 */ /* 0x001fc80000000009 */
[----:B------:R-:W-:-:S04]  /*08d0*/  FADD.FTZ R2, -R2, -RZ ;  /* 0x800000ff02027221 */ /* 0x000fc80000010100 */
[----:B------:R-:W-:-:S07]  /*08e0*/  FFMA R9, R9, R2, R9 ;  /* 0x0000000209097223 */ /* 0x000fce0000000009 */
.L_x_192:
[----:B------:R-:W-:Y:S05]  /*08f0*/  BSYNC.RECONVERGENT B1 ;  /* 0x0000000000017941 */ /* 0x000fea0003800200 */
.L_x_190:
[----:B------:R-:W-:Y:S01]  /*0900*/  FMUL R4, R13, R13 ;  /* 0x0000000d0d047220 */ /* 0x000fe20000400000 */
[----:B------:R-:W0:Y:S01]  /*0910*/  LDC R10, c[0x0][0x39c] ;  /* 0x0000e700ff0a7b82 */ /* 0x000e220000000800 */
[----:B------:R-:W1:Y:S01]  /*0920*/  LDCU UR6, c[0x0][0x390] ;  /* 0x00007200ff0677ac */ /* 0x000e620008000800 */
[----:B------:R-:W-:Y:S01]  /*0930*/  IMAD R3, R14, UR4, -R3 ;  /* 0x000000040e037c24 */ /* 0x000fe2000f8e0a03 */
[----:B------:R-:W-:Y:S01]  /*0940*/  BSSY.RECONVERGENT B1, `(.L_x_193) ;  /* 0x0000011000017945 */ /* 0x000fe20003800200 */
[----:B------:R-:W-:Y:S01]  /*0950*/  IADD3 R2, PT, PT, R4, 0x1800000, RZ ;  /* 0x0180000004027810 */ /* 0x000fe20007ffe0ff */
[----:B------:R-:W-:-:S03]  /*0960*/  FMUL R9, R0, R9 ;  /* 0x0000000900097220 */ /* 0x000fc60000400000 */
[----:B------:R-:W-:-:S04]  /*0970*/  LOP3.LUT R2, R2, 0x7f800000, RZ, 0xc0, !PT ;  /* 0x7f80000002027812 */ /* 0x000fc800078ec0ff */
[----:B------:R-:W-:Y:S01]  /*0980*/  ISETP.GT.U32.AND P0, PT, R2, 0x1ffffff, PT ;  /* 0x01ffffff0200780c */ /* 0x000fe20003f04070 */
[----:B-1----:R-:W-:Y:S02]  /*0990*/  VIADD R8, R14, -UR6 ;  /* 0x800000060e087c36 */ /* 0x002fe40008000000 */
[----:B0-----:R-:W-:-:S10]  /*09a0*/  IMAD R10, R3, R10, 0x1 ;  /* 0x00000001030a7424 */ /* 0x001fd400078e020a */
[----:B------:R-:W-:Y:S05]  /*09b0*/  @P0 BRA `(.L_x_194) ;  /* 0x0000000000140947 */ /* 0x000fea0003800000 */
[----:B------:R-:W-:Y:S02]  /*09c0*/  MOV R2, R4 ;  /* 0x0000000400027202 */ /* 0x000fe40000000f00 */
[----:B------:R-:W-:-:S07]  /*09d0*/  MOV R22, 0x9f0 ;  /* 0x000009f000167802 */ /* 0x000fce0000000f00 */
[----:B------:R-:W-:Y:S05]  /*09e0*/  CALL.REL.NOINC `($__internal_6_$__cuda_sm20_rcp_rn_f32_slowpath) ;  /* 0x0000001800dc7944 */ /* 0x000fea0003c00000 */
[----:B------:R-:W-:Y:S01]  /*09f0*/  MOV R3, R31 ;  /* 0x0000001f00037202 */ /* 0x000fe20000000f00 */
[----:B------:R-:W-:Y:S06]  /*0a00*/  BRA `(.L_x_195) ;  /* 0x0000000000107947 */ /* 0x000fec0003800000 */
.L_x_194:
[----:B------:R-:W0:Y:S02]  /*0a10*/  MUFU.RCP R3, R4 ;  /* 0x0000000400037308 */ /* 0x000e240000001000 */
[----:B0-----:R-:W-:-:S04]  /*0a20*/  FFMA R2, R4, R3, -1 ;  /* 0xbf80000004027423 */ /* 0x001fc80000000003 */
[----:B------:R-:W-:-:S04]  /*0a30*/  FADD.FTZ R2, -R2, -RZ ;  /* 0x800000ff02027221 */ /* 0x000fc80000010100 */
[----:B------:R-:W-:-:S07]  /*0a40*/  FFMA R3, R3, R2, R3 ;  /* 0x0000000203037223 */ /* 0x000fce0000000003 */
.L_x_195:
[----:B------:R-:W-:Y:S05]  /*0a50*/  BSYNC.RECONVERGENT B1 ;  /* 0x0000000000017941 */ /* 0x000fea0003800200 */
.L_x_193:
[----:B------:R-:W-:Y:S01]  /*0a60*/  IADD3 R2, PT, PT, R13, -0xd000000, RZ ;  /* 0xf30000000d027810 */ /* 0x000fe20007ffe0ff */
[----:B------:R0:W1:Y:S01]  /*0a70*/  MUFU.RSQ R4, R13 ;  /* 0x0000000d00047308 */ /* 0x0000620000001400 */
[----:B------:R-:W-:Y:S01]  /*0a80*/  BSSY.RECONVERGENT B1, `(.L_x_196) ;  /* 0x000000d000017945 */ /* 0x000fe20003800200 */
[----:B------:R-:W-:Y:S01]  /*0a90*/  FMUL R5, R0, R3 ;  /* 0x0000000300057220 */ /* 0x000fe20000400000 */
[----:B------:R-:W-:-:S13]  /*0aa0*/  ISETP.GT.U32.AND P0, PT, R2, 0x727fffff, PT ;  /* 0x727fffff0200780c */ /* 0x000fda0003f04070 */
[----:B0-----:R-:W-:Y:S05]  /*0ab0*/  @!P0 BRA `(.L_x_197) ;  /* 0x0000000000148947 */ /* 0x001fea0003800000 */
[----:B------:R-:W-:Y:S02]  /*0ac0*/  MOV R2, R13 ;  /* 0x0000000d00027202 */ /* 0x000fe40000000f00 */
[----:B------:R-:W-:-:S07]  /*0ad0*/  MOV R22, 0xaf0 ;  /* 0x00000af000167802 */ /* 0x000fce0000000f00 */
[----:B-1----:R-:W-:Y:S05]  /*0ae0*/  CALL.REL.NOINC `($__internal_7_$__cuda_sm20_sqrt_rn_f32_slowpath) ;  /* 0x0000001c00747944 */ /* 0x002fea0003c00000 */
[----:B------:R-:W-:Y:S01]  /*0af0*/  IMAD.MOV.U32 R2, RZ, RZ, R30 ;  /* 0x000000ffff027224 */ /* 0x000fe200078e001e */
[----:B------:R-:W-:Y:S06]  /*0b00*/  BRA `(.L_x_198) ;  /* 0x0000000000107947 */ /* 0x000fec0003800000 */
.L_x_197:
[C---:B-1----:R-:W-:Y:S01]  /*0b10*/  FMUL.FTZ R2, R4.reuse, R13 ;  /* 0x0000000d04027220 */ /* 0x042fe20000410000 */
[----:B------:R-:W-:-:S03]  /*0b20*/  FMUL.FTZ R4, R4, 0.5 ;  /* 0x3f00000004047820 */ /* 0x000fc60000410000 */
[----:B------:R-:W-:-:S04]  /*0b30*/  FFMA R3, -R2, R2, R13 ;  /* 0x0000000202037223 */ /* 0x000fc8000000010d */
[----:B------:R-:W-:-:S07]  /*0b40*/  FFMA R2, R3, R4, R2 ;  /* 0x0000000403027223 */ /* 0x000fce0000000002 */
.L_x_198:
[----:B------:R-:W-:Y:S05]  /*0b50*/  BSYNC.RECONVERGENT B1 ;  /* 0x0000000000017941 */ /* 0x000fea0003800200 */
.L_x_196:
[----:B------:R-:W-:Y:S01]  /*0b60*/  FMUL R2, R5, R2 ;  /* 0x0000000205027220 */ /* 0x000fe20000400000 */
[----:B------:R-:W-:Y:S01]  /*0b70*/  FSETP.GT.AND P0, PT, R13, RZ, PT ;  /* 0x000000ff0d00720b */ /* 0x000fe20003f04000 */
[----:B------:R-:W-:Y:S01]  /*0b80*/  HFMA2 R7, -RZ, RZ, 0, 0 ;  /* 0x00000000ff077431 */ /* 0x000fe200000001ff */
[----:B------:R-:W-:Y:S02]  /*0b90*/  MOV R6, R14 ;  /* 0x0000000e00067202 */ /* 0x000fe40000000f00 */
[----:B------:R-:W-:-:S09]  /*0ba0*/  FSEL R5, R2, 1, P0 ;  /* 0x3f80000002057808 */ /* 0x000fd20000000000 */
.L_x_240:
[----:B------:R-:W0:Y:S01]  /*0bb0*/  LDCU UR6, c[0x0][0x3a0] ;  /* 0x00007400ff0677ac */ /* 0x000e220008000800 */
[----:B------:R-:W-:Y:S01]  /*0bc0*/  I2FP.F32.U32 R3, R6 ;  /* 0x0000000600037245 */ /* 0x000fe20000201000 */
[----:B------:R-:W-:Y:S01]  /*0bd0*/  BSSY.RECONVERGENT B1, `(.L_x_199) ;  /* 0x0000012000017945 */ /* 0x000fe20003800200 */
[----:B------:R-:W-:-:S04]  /*0be0*/  IADD3 R8, PT, PT, R8, 0x1, RZ ;  /* 0x0000000108087810 */ /* 0x000fc80007ffe0ff */
[----:B------:R-:W-:Y:S01]  /*0bf0*/  ISETP.NE.AND P3, PT, R8, RZ, PT ;  /* 0x000000ff0800720c */ /* 0x000fe20003f65270 */
[----:B0-----:R-:W-:-:S04]  /*0c00*/  FFMA R3, R3, UR6, -R12 ;  /* 0x0000000603037c23 */ /* 0x001fc8000800080c */
[----:B------:R-:W-:-:S04]  /*0c10*/  FADD R21, R26, -R3 ;  /* 0x800000031a157221 */ /* 0x000fc80000000000 */
[----:B------:R-:W-:-:S04]  /*0c20*/  FFMA R2, R21, R21, R16 ;  /* 0x0000001515027223 */ /* 0x000fc80000000010 */
[----:B------:R0:W1:Y:S01]  /*0c30*/  MUFU.RSQ R21, R2 ;  /* 0x0000000200157308 */ /* 0x0000620000001400 */
[----:B------:R-:W-:-:S04]  /*0c40*/  IADD3 R4, PT, PT, R2, -0xd000000, RZ ;  /* 0xf300000002047810 */ /* 0x000fc80007ffe0ff */
[----:B------:R-:W-:-:S13]  /*0c50*/  ISETP.GT.U32.AND P0, PT, R4, 0x727fffff, PT ;  /* 0x727fffff0400780c */ /* 0x000fda0003f04070 */
[----:B01----:R-:W-:Y:S05]  /*0c60*/  @!P0 BRA `(.L_x_200) ;  /* 0x0000000000108947 */ /* 0x003fea0003800000 */
[----:B------:R-:W-:-:S07]  /*0c70*/  MOV R22, 0xc90 ;  /* 0x00000c9000167802 */ /* 0x000fce0000000f00 */
[----:B------:R-:W-:Y:S05]  /*0c80*/  CALL.REL.NOINC `($__internal_7_$__cuda_sm20_sqrt_rn_f32_slowpath) ;  /* 0x0000001c000c7944 */ /* 0x000fea0003c00000 */
[----:B------:R-:W-:Y:S01]  /*0c90*/  IMAD.MOV.U32 R41, RZ, RZ, R30 ;  /* 0x000000ffff297224 */ /* 0x000fe200078e001e */
[----:B------:R-:W-:Y:S06]  /*0ca0*/  BRA `(.L_x_201) ;  /* 0x0000000000107947 */ /* 0x000fec0003800000 */
.L_x_200:
[----:B------:R-:W-:Y:S01]  /*0cb0*/  FMUL.FTZ R41, R2, R21 ;  /* 0x0000001502297220 */ /* 0x000fe20000410000 */
[----:B------:R-:W-:-:S03]  /*0cc0*/  FMUL.FTZ R4, R21, 0.5 ;  /* 0x3f00000015047820 */ /* 0x000fc60000410000 */
[----:B------:R-:W-:-:S04]  /*0cd0*/  FFMA R2, -R41, R41, R2 ;  /* 0x0000002929027223 */ /* 0x000fc80000000102 */
[----:B------:R-:W-:-:S07]  /*0ce0*/  FFMA R41, R2, R4, R41 ;  /* 0x0000000402297223 */ /* 0x000fce0000000029 */
.L_x_201:
[----:B------:R-:W-:Y:S05]  /*0cf0*/  BSYNC.RECONVERGENT B1 ;  /* 0x0000000000017941 */ /* 0x000fea0003800200 */
.L_x_199:
        /* <DEDUP_REMOVED lines=14> */
[----:B------:R-:W-:Y:S05]  /*0de0*/  CALL.REL.NOINC `($__internal_8_$__cuda_sm3x_div_rn_noftz_f32_slowpath) ;  /* 0x0000001c000c7944 */ /* 0x000fea0003c00000 */
[----:B------:R-:W-:-:S07]  /*0df0*/  MOV R36, R2 ;  /* 0x0000000200247202 */ /* 0x000fce0000000f00 */
.L_x_203:
[----:B------:R-:W-:Y:S05]  /*0e00*/  BSYNC.RECONVERGENT B3 ;  /* 0x0000000000037941 */ /* 0x000fea0003800200 */
.L_x_202:
        /* <DEDUP_REMOVED lines=16> */
.L_x_205:
[----:B------:R-:W-:Y:S05]  /*0f10*/  BSYNC.RECONVERGENT B3 ;  /* 0x0000000000037941 */ /* 0x000fea0003800200 */
.L_x_204:
[----:B------:R-:W-:Y:S01]  /*0f20*/  FADD R3, R25, -R3 ;  /* 0x8000000319037221 */ /* 0x000fe20000000000 */
[----:B------:R-:W0:Y:S01]  /*0f30*/  LDC R22, c[0x0][0x3bc] ;  /* 0x0000ef00ff167b82 */ /* 0x000e220000000800 */
[----:B------:R-:W1:Y:S01]  /*0f40*/  F2I.FLOOR.NTZ R20, R2 ;  /* 0x0000000200147305 */ /* 0x000e620000207100 */
[----:B------:R-:W0:Y:S01]  /*0f50*/  LDCU UR6, c[0x0][0x3ac] ;  /* 0x00007580ff0677ac */ /* 0x000e220008000800 */
[----:B------:R-:W-:Y:S01]  /*0f60*/  FFMA R21, R3, R3, R16 ;  /* 0x0000000303157223 */ /* 0x000fe20000000010 */
[----:B------:R-:W-:Y:S04]  /*0f70*/  BSSY.RECONVERGENT B1, `(.L_x_206) ;  /* 0x0000010000017945 */ /* 0x000fe80003800200 */
[----:B------:R-:W-:Y:S01]  /*0f80*/  IADD3 R3, PT, PT, R21, -0xd000000, RZ ;  /* 0xf300000015037810 */ /* 0x000fe20007ffe0ff */
[----:B------:R2:W3:Y:S03]  /*0f90*/  MUFU.RSQ R4, R21 ;  /* 0x0000001500047308 */ /* 0x0004e60000001400 */
[----:B------:R-:W-:-:S02]  /*0fa0*/  ISETP.GT.U32.AND P0, PT, R3, 0x727fffff, PT ;  /* 0x727fffff0300780c */ /* 0x000fc40003f04070 */
[----:B-1----:R-:W-:-:S05]  /*0fb0*/  I2FP.F32.S32 R37, R20 ;  /* 0x0000001400257245 */ /* 0x002fca0000201400 */
[----:B0-----:R-:W-:-:S06]  /*0fc0*/  FFMA R37, R37, UR6, R22 ;  /* 0x0000000625257c23 */ /* 0x001fcc0008000016 */
[----:B--23--:R-:W-:Y:S05]  /*0fd0*/  @!P0 BRA `(.L_x_207) ;  /* 0x0000000000148947 */ /* 0x00cfea0003800000 */
[----:B------:R-:W-:Y:S01]  /*0fe0*/  IMAD.MOV.U32 R2, RZ, RZ, R21 ;  /* 0x000000ffff027224 */ /* 0x000fe200078e0015 */
[----:B------:R-:W-:-:S07]  /*0ff0*/  MOV R22, 0x1010 ;  /* 0x0000101000167802 */ /* 0x000fce0000000f00 */
[----:B------:R-:W-:Y:S05]  /*1000*/  CALL.REL.NOINC `($__internal_7_$__cuda_sm20_sqrt_rn_f32_slowpath) ;  /* 0x00000018002c7944 */ /* 0x000fea0003c00000 */
[----:B------:R-:W-:Y:S01]  /*1010*/  MOV R38, R30 ;  /* 0x0000001e00267202 */ /* 0x000fe20000000f00 */
[----:B------:R-:W-:Y:S06]  /*1020*/  BRA `(.L_x_208) ;  /* 0x0000000000107947 */ /* 0x000fec0003800000 */
.L_x_207:
[----:B------:R-:W-:Y:S01]  /*1030*/  FMUL.FTZ R38, R21, R4 ;  /* 0x0000000415267220 */ /* 0x000fe20000410000 */
[----:B------:R-:W-:-:S03]  /*1040*/  FMUL.FTZ R2, R4, 0.5 ;  /* 0x3f00000004027820 */ /* 0x000fc60000410000 */
[----:B------:R-:W-:-:S04]  /*1050*/  FFMA R3, -R38, R38, R21 ;  /* 0x0000002626037223 */ /* 0x000fc80000000115 */
[----:B------:R-:W-:-:S07]  /*1060*/  FFMA R38, R3, R2, R38 ;  /* 0x0000000203267223 */ /* 0x000fce0000000026 */
.L_x_208:
[----:B------:R-:W-:Y:S05]  /*1070*/  BSYNC.RECONVERGENT B1 ;  /* 0x0000000000017941 */ /* 0x000fea0003800200 */
.L_x_206:
        /* <DEDUP_REMOVED lines=16> */
.L_x_210:
[----:B------:R-:W-:Y:S05]  /*1180*/  BSYNC.RECONVERGENT B3 ;  /* 0x0000000000037941 */ /* 0x000fea0003800200 */
.L_x_209:
        /* <DEDUP_REMOVED lines=16> */
.L_x_212:
[----:B------:R-:W-:Y:S05]  /*1290*/  BSYNC.RECONVERGENT B3 ;  /* 0x0000000000037941 */ /* 0x000fea0003800200 */
.L_x_211:
[----:B------:R-:W0:Y:S01]  /*12a0*/  MUFU.RCP R22, R41 ;  /* 0x0000002900167308 */ /* 0x000e220000001000 */
[----:B------:R-:W1:Y:S01]  /*12b0*/  LDC R30, c[0x0][0x3bc] ;  /* 0x0000ef00ff1e7b82 */ /* 0x000e620000000800 */
[----:B------:R-:W1:Y:S01]  /*12c0*/  LDCU UR6, c[0x0][0x3ac] ;  /* 0x00007580ff0677ac */ /* 0x000e620008000800 */
[----:B------:R-:W-:Y:S05]  /*12d0*/  BSSY.RECONVERGENT B3, `(.L_x_213) ;  /* 0x0000010000037945 */ /* 0x000fea0003800200 */
[----:B------:R-:W2:Y:S08]  /*12e0*/  F2I.FLOOR.NTZ R39, R2 ;  /* 0x0000000200277305 */ /* 0x000eb00000207100 */
[----:B------:R-:W3:Y:S01]  /*12f0*/  FCHK P0, R0, R41 ;  /* 0x0000002900007302 */ /* 0x000ee20000000000 */
[----:B0-----:R-:W-:-:S04]  /*1300*/  FFMA R3, R22, -R41, 1 ;  /* 0x3f80000016037423 */ /* 0x001fc80000000829 */
[----:B------:R-:W-:Y:S01]  /*1310*/  FFMA R21, R22, R3, R22 ;  /* 0x0000000316157223 */ /* 0x000fe20000000016 */
[----:B--2---:R-:W-:-:S03]  /*1320*/  I2FP.F32.S32 R3, R39 ;  /* 0x0000002700037245 */ /* 0x004fc60000201400 */
[----:B------:R-:W-:Y:S02]  /*1330*/  FFMA R22, R0, R21, RZ ;  /* 0x0000001500167223 */ /* 0x000fe400000000ff */
[----:B-1----:R-:W-:Y:S02]  /*1340*/  FFMA R3, R3, UR6, R30 ;  /* 0x0000000603037c23 */ /* 0x002fe4000800001e */
[----:B------:R-:W-:-:S04]  /*1350*/  FFMA R23, R22, -R41, R0 ;  /* 0x8000002916177223 */ /* 0x000fc80000000000 */
[----:B------:R-:W-:Y:S01]  /*1360*/  FFMA R22, R21, R23, R22 ;  /* 0x0000001715167223 */ /* 0x000fe20000000016 */
[----:B---3--:R-:W-:Y:S06]  /*1370*/  @!P0 BRA `(.L_x_214) ;  /* 0x0000000000148947 */ /* 0x008fec0003800000 */
[----:B------:R-:W-:Y:S01]  /*1380*/  IMAD.MOV.U32 R33, RZ, RZ, R0 ;  /* 0x000000ffff217224 */ /* 0x000fe200078e0000 */
[----:B------:R-:W-:Y:S02]  /*1390*/  MOV R2, R41 ;  /* 0x0000002900027202 */ /* 0x000fe40000000f00 */
[----:B------:R-:W-:-:S07]  /*13a0*/  MOV R22, 0x13c0 ;  /* 0x000013c000167802 */ /* 0x000fce0000000f00 */
[----:B------:R-:W-:Y:S05]  /*13b0*/  CALL.REL.NOINC `($__internal_8_$__cuda_sm3x_div_rn_noftz_f32_slowpath) ;  /* 0x0000001400987944 */ /* 0x000fea0003c00000 */
[----:B------:R-:W-:-:S07]  /*13c0*/  MOV R22, R2 ;  /* 0x0000000200167202 */ /* 0x000fce0000000f00 */
.L_x_214:
[----:B------:R-:W-:Y:S05]  /*13d0*/  BSYNC.RECONVERGENT B3 ;  /* 0x0000000000037941 */ /* 0x000fea0003800200 */
.L_x_213:
[CC--:B------:R-:W-:Y:S01]  /*13e0*/  VIMNMX R2, PT, PT, R20.reuse, R39.reuse, PT ;  /* 0x0000002714027248 */ /* 0x0c0fe20003fe0100 */
[----:B------:R-:W-:Y:S01]  /*13f0*/  BSSY.RECONVERGENT B3, `(.L_x_215) ;  /* 0x00000bf000037945 */ /* 0x000fe20003800200 */
[----:B------:R-:W-:Y:S02]  /*1400*/  VIMNMX R21, PT, PT, R20, R39, !PT ;  /* 0x0000002714157248 */ /* 0x000fe40007fe0100 */
[----:B------:R-:W-:Y:S02]  /*1410*/  ISETP.GE.AND P1, PT, R2, 0x1, PT ;  /* 0x000000010200780c */ /* 0x000fe40003f26270 */
[----:B------:R-:W-:Y:S02]  /*1420*/  FSETP.LEU.AND P0, PT, R22, R15, P2 ;  /* 0x0000000f1600720b */ /* 0x000fe4000170b000 */
[----:B------:R-:W-:-:S04]  /*1430*/  ISETP.GE.OR P1, PT, R21, UR8, !P1 ;  /* 0x0000000815007c0c */ /* 0x000fc8000cf26670 */
[----:B------:R-:W-:-:S13]  /*1440*/  PLOP3.LUT P0, PT, P0, P1, PT, 0xf8, 0x8f ;  /* 0x00000000008f781c */ /* 0x000fda0000703f70 */
[----:B------:R-:W-:Y:S05]  /*1450*/  @P0 BRA `(.L_x_216) ;  /* 0x0000000800e00947 */ /* 0x000fea0003800000 */
[-C--:B------:R-:W-:Y:S02]  /*1460*/  IADD3 R29, PT, PT, R20, R10.reuse, RZ ;  /* 0x0000000a141d7210 */ /* 0x080fe40007ffe0ff */
[----:B------:R-:W-:-:S03]  /*1470*/  IADD3 R39, PT, PT, R39, R10, RZ ;  /* 0x0000000a27277210 */ /* 0x000fc60007ffe0ff */
[----:B------:R-:W-:Y:S01]  /*1480*/  VIADD R33, R29, 0xffffffff ;  /* 0xffffffff1d217836 */ /* 0x000fe20000000000 */
[----:B------:R-:W-:Y:S02]  /*1490*/  IADD3 R40, PT, PT, R39, -0x1, RZ ;  /* 0xffffffff27287810 */ /* 0x000fe40007ffe0ff */
[----:B------:R-:W-:Y:S02]  /*14a0*/  VIMNMX R20, PT, PT, R29, R39, !PT ;  /* 0x000000271d147248 */ /* 0x000fe40007fe0100 */
[----:B------:R-:W-:-:S04]  /*14b0*/  VIMNMX R2, PT, PT, R33, R40, PT ;  /* 0x0000002821027248 */ /* 0x000fc80003fe0100 */
[----:B------:R-:W-:-:S04]  /*14c0*/  ISETP.GE.AND P0, PT, R2, 0x1, PT ;  /* 0x000000010200780c */ /* 0x000fc80003f06270 */
[----:B------:R-:W-:-:S13]  /*14d0*/  ISETP.GE.OR P0, PT, R20, UR5, !P0 ;  /* 0x0000000514007c0c */ /* 0x000fda000c706670 */
[----:B------:R-:W-:Y:S05]  /*14e0*/  @P0 BRA `(.L_x_216) ;  /* 0x0000000800bc0947 */ /* 0x000fea0003800000 */
[----:B------:R-:W-:Y:S01]  /*14f0*/  FMUL R20, R41, R41 ;  /* 0x0000002929147220 */ /* 0x000fe20000400000 */
[----:B------:R-:W-:Y:S04]  /*1500*/  BSSY.RECONVERGENT B1, `(.L_x_217) ;  /* 0x000000d000017945 */ /* 0x000fe80003800200 */
[----:B------:R-:W-:-:S04]  /*1510*/  IADD3 R2, PT, PT, R20, 0x1800000, RZ ;  /* 0x0180000014027810 */ /* 0x000fc80007ffe0ff */
[----:B------:R-:W-:-:S04]  /*1520*/  LOP3.LUT R2, R2, 0x7f800000, RZ, 0xc0, !PT ;  /* 0x7f80000002027812 */ /* 0x000fc800078ec0ff */
[----:B------:R-:W-:-:S13]  /*1530*/  ISETP.GT.U32.AND P0, PT, R2, 0x1ffffff, PT ;  /* 0x01ffffff0200780c */ /* 0x000fda0003f04070 */
[----:B------:R-:W-:Y:S05]  /*1540*/  @P0 BRA `(.L_x_218) ;  /* 0x0000000000100947 */ /* 0x000fea0003800000 */
[----:B------:R-:W-:Y:S02]  /*1550*/  MOV R2, R20 ;  /* 0x0000001400027202 */ /* 0x000fe40000000f00 */
[----:B------:R-:W-:-:S07]  /*1560*/  MOV R22, 0x1580 ;  /* 0x0000158000167802 */ /* 0x000fce0000000f00 */
[----:B------:R-:W-:Y:S05]  /*1570*/  CALL.REL.NOINC `($__internal_6_$__cuda_sm20_rcp_rn_f32_slowpath) ;  /* 0x0000000c00f87944 */ /* 0x000fea0003c00000 */
[----:B------:R-:W-:Y:S05]  /*1580*/  BRA `(.L_x_219) ;  /* 0x0000000000107947 */ /* 0x000fea0003800000 */
.L_x_218:
[----:B------:R-:W0:Y:S02]  /*1590*/  MUFU.RCP R31, R20 ;  /* 0x00000014001f7308 */ /* 0x000e240000001000 */
[----:B0-----:R-:W-:-:S04]  /*15a0*/  FFMA R2, R20, R31, -1 ;  /* 0xbf80000014027423 */ /* 0x001fc8000000001f */
[----:B------:R-:W-:-:S04]  /*15b0*/  FADD.FTZ R2, -R2, -RZ ;  /* 0x800000ff02027221 */ /* 0x000fc80000010100 */
[----:B------:R-:W-:-:S07]  /*15c0*/  FFMA R31, R31, R2, R31 ;  /* 0x000000021f1f7223 */ /* 0x000fce000000001f */
.L_x_219:
[----:B------:R-:W-:Y:S05]  /*15d0*/  BSYNC.RECONVERGENT B1 ;  /* 0x0000000000017941 */ /* 0x000fea0003800200 */
.L_x_217:
[----:B------:R-:W-:Y:S01]  /*15e0*/  IADD3 R20, PT, PT, R41, -0xd000000, RZ ;  /* 0xf300000029147810 */ /* 0x000fe20007ffe0ff */
[----:B------:R0:W1:Y:S01]  /*15f0*/  MUFU.RSQ R2, R41 ;  /* 0x0000002900027308 */ /* 0x0000620000001400 */
[----:B------:R-:W-:Y:S02]  /*1600*/  BSSY.RECONVERGENT B1, `(.L_x_220) ;  /* 0x000000b000017945 */ /* 0x000fe40003800200 */
[----:B------:R-:W-:-:S13]  /*1610*/  ISETP.GT.U32.AND P0, PT, R20, 0x727fffff, PT ;  /* 0x727fffff1400780c */ /* 0x000fda0003f04070 */
[----:B0-----:R-:W-:Y:S05]  /*1620*/  @!P0 BRA `(.L_x_221) ;  /* 0x0000000000108947 */ /* 0x001fea0003800000 */
[----:B-1----:R-:W-:Y:S01]  /*1630*/  IMAD.MOV.U32 R2, RZ, RZ, R41 ;  /* 0x000000ffff027224 */ /* 0x002fe200078e0029 */
[----:B------:R-:W-:-:S07]  /*1640*/  MOV R22, 0x1660 ;  /* 0x0000166000167802 */ /* 0x000fce0000000f00 */
[----:B------:R-:W-:Y:S05]  /*1650*/  CALL.REL.NOINC `($__internal_7_$__cuda_sm20_sqrt_rn_f32_slowpath) ;  /* 0x0000001000987944 */ /* 0x000fea0003c00000 */
[----:B------:R-:W-:Y:S05]  /*1660*/  BRA `(.L_x_222) ;  /* 0x0000000000107947 */ /* 0x000fea0003800000 */
.L_x_221:
[C---:B-1----:R-:W-:Y:S01]  /*1670*/  FMUL.FTZ R30, R2.reuse, R41 ;  /* 0x00000029021e7220 */ /* 0x042fe20000410000 */
[----:B------:R-:W-:-:S03]  /*1680*/  FMUL.FTZ R2, R2, 0.5 ;  /* 0x3f00000002027820 */ /* 0x000fc60000410000 */
[----:B------:R-:W-:-:S04]  /*1690*/  FFMA R21, -R30, R30, R41 ;  /* 0x0000001e1e157223 */ /* 0x000fc80000000129 */
[----:B------:R-:W-:-:S07]  /*16a0*/  FFMA R30, R21, R2, R30 ;  /* 0x00000002151e7223 */ /* 0x000fce000000001e */
.L_x_222:
[----:B------:R-:W-:Y:S05]  /*16b0*/  BSYNC.RECONVERGENT B1 ;  /* 0x0000000000017941 */ /* 0x000fea0003800200 */
.L_x_220:
[----:B------:R-:W0:Y:S08]  /*16c0*/  LDC.64 R22, c[0x0][0x388] ;  /* 0x0000e200ff167b82 */ /* 0x000e300000000a00 */
[----:B------:R-:W1:Y:S01]  /*16d0*/  LDC R32, c[0x0][0x3ac] ;  /* 0x0000eb00ff207b82 */ /* 0x000e620000000800 */
[----:B0-----:R-:W-:-:S04]  /*16e0*/  IMAD.WIDE.U32 R20, R33, 0x8, R22 ;  /* 0x0000000821147825 */ /* 0x001fc800078e0016 */
[----:B------:R-:W-:Y:S02]  /*16f0*/  IMAD.WIDE R22, R29, 0x8, R22 ;  /* 0x000000081d167825 */ /* 0x000fe400078e0216 */
[----:B------:R-:W2:Y:S04]  /*1700*/  LDG.E.64 R20, desc[UR10][R20.64] ;  /* 0x0000000a14147981 */ /* 0x000ea8000c1e1b00 */
[----:B------:R-:W2:Y:S01]  /*1710*/  LDG.E.64 R22, desc[UR10][R22.64] ;  /* 0x0000000a16167981 */ /* 0x000ea2000c1e1b00 */
[----:B-1----:R-:W0:Y:S01]  /*1720*/  MUFU.RCP R29, R32 ;  /* 0x00000020001d7308 */ /* 0x002e220000001000 */
[----:B------:R-:W-:Y:S01]  /*1730*/  FMUL R31, R0, R31 ;  /* 0x0000001f001f7220 */ /* 0x000fe20000400000 */
[----:B------:R-:W-:Y:S01]  /*1740*/  FSETP.GT.AND P0, PT, R41, RZ, PT ;  /* 0x000000ff2900720b */ /* 0x000fe20003f04000 */
[----:B------:R-:W-:Y:S02]  /*1750*/  BSSY.RECONVERGENT B4, `(.L_x_223) ;  /* 0x0000011000047945 */ /* 0x000fe40003800200 */
[----:B------:R-:W-:-:S05]  /*1760*/  FMUL R30, R31, R30 ;  /* 0x0000001e1f1e7220 */ /* 0x000fca0000400000 */
[----:B------:R-:W-:-:S05]  /*1770*/  FSEL R30, R30, 1, P0 ;  /* 0x3f8000001e1e7808 */ /* 0x000fca0000000000 */
        /* <DEDUP_REMOVED lines=12> */
[----:B------:R-:W-:Y:S05]  /*1840*/  CALL.REL.NOINC `($__internal_8_$__cuda_sm3x_div_rn_noftz_f32_slowpath) ;  /* 0x0000001000747944 */ /* 0x000fea0003c00000 */
[----:B------:R-:W-:-:S07]  /*1850*/  MOV R22, R2 ;  /* 0x0000000200167202 */ /* 0x000fce0000000f00 */
.L_x_224:
[----:B------:R-:W-:Y:S05]  /*1860*/  BSYNC.RECONVERGENT B4 ;  /* 0x0000000000047941 */ /* 0x000fea0003800200 */
.L_x_223:
[----:B------:R-:W0:Y:S01]  /*1870*/  LDC R30, c[0x0][0x3ac] ;  /* 0x0000eb00ff1e7b82 */ /* 0x000e220000000800 */
[----:B------:R-:W-:Y:S01]  /*1880*/  FADD R33, -R21, R23 ;  /* 0x0000001715217221 */ /* 0x000fe20000000100 */
[----:B------:R-:W-:Y:S01]  /*1890*/  FADD R37, -R37, R36 ;  /* 0x0000002425257221 */ /* 0x000fe20000000100 */
[----:B------:R-:W-:Y:S03]  /*18a0*/  BSSY.RECONVERGENT B4, `(.L_x_225) ;  /* 0x000000f000047945 */ /* 0x000fe60003800200 */
[----:B------:R-:W-:-:S04]  /*18b0*/  FFMA R22, R37, R22, R20 ;  /* 0x0000001625167223 */ /* 0x000fc80000000014 */
[----:B------:R-:W-:Y:S01]  /*18c0*/  FFMA R18, R41, R22, R18 ;  /* 0x0000001629127223 */ /* 0x000fe20000000012 */
        /* <DEDUP_REMOVED lines=12> */
.L_x_226:
[----:B------:R-:W-:Y:S05]  /*1990*/  BSYNC.RECONVERGENT B4 ;  /* 0x0000000000047941 */ /* 0x000fea0003800200 */
.L_x_225:
[----:B------:R-:W-:Y:S01]  /*19a0*/  ISETP.NE.AND P0, PT, R7, RZ, PT ;  /* 0x000000ff0700720c */ /* 0x000fe20003f05270 */
[----:B------:R-:W-:-:S04]  /*19b0*/  FFMA R2, R37, R2, R21 ;  /* 0x0000000225027223 */ /* 0x000fc80000000015 */
[----:B------:R-:W-:-:S08]  /*19c0*/  FFMA R17, R41, R2, R17 ;  /* 0x0000000229117223 */ /* 0x000fd00000000011 */
[----:B------:R-:W-:Y:S05]  /*19d0*/  @!P0 BRA `(.L_x_216) ;  /* 0x0000000400808947 */ /* 0x000fea0003800000 */
[----:B------:R-:W-:Y:S01]  /*19e0*/  FMUL R20, R38, R38 ;  /* 0x0000002626147220 */ /* 0x000fe20000400000 */
[----:B------:R-:W-:Y:S04]  /*19f0*/  BSSY.RECONVERGENT B1, `(.L_x_227) ;  /* 0x000000e000017945 */ /* 0x000fe80003800200 */
[----:B------:R-:W-:-:S04]  /*1a00*/  IADD3 R2, PT, PT, R20, 0x1800000, RZ ;  /* 0x0180000014027810 */ /* 0x000fc80007ffe0ff */
[----:B------:R-:W-:-:S04]  /*1a10*/  LOP3.LUT R2, R2, 0x7f800000, RZ, 0xc0, !PT ;  /* 0x7f80000002027812 */ /* 0x000fc800078ec0ff */
[----:B------:R-:W-:-:S13]  /*1a20*/  ISETP.GT.U32.AND P0, PT, R2, 0x1ffffff, PT ;  /* 0x01ffffff0200780c */ /* 0x000fda0003f04070 */
[----:B------:R-:W-:Y:S05]  /*1a30*/  @P0 BRA `(.L_x_228) ;  /* 0x0000000000140947 */ /* 0x000fea0003800000 */
[----:B------:R-:W-:Y:S01]  /*1a40*/  IMAD.MOV.U32 R2, RZ, RZ, R20 ;  /* 0x000000ffff027224 */ /* 0x000fe200078e0014 */
[----:B------:R-:W-:-:S07]  /*1a50*/  MOV R22, 0x1a70 ;  /* 0x00001a7000167802 */ /* 0x000fce0000000f00 */
[----:B------:R-:W-:Y:S05]  /*1a60*/  CALL.REL.NOINC `($__internal_6_$__cuda_sm20_rcp_rn_f32_slowpath) ;  /* 0x0000000800bc7944 */ /* 0x000fea0003c00000 */
[----:B------:R-:W-:Y:S01]  /*1a70*/  MOV R21, R31 ;  /* 0x0000001f00157202 */ /* 0x000fe20000000f00 */
[----:B------:R-:W-:Y:S06]  /*1a80*/  BRA `(.L_x_229) ;  /* 0x0000000000107947 */ /* 0x000fec0003800000 */
.L_x_228:
[----:B------:R-:W0:Y:S02]  /*1a90*/  MUFU.RCP R21, R20 ;  /* 0x0000001400157308 */ /* 0x000e240000001000 */
[----:B0-----:R-:W-:-:S04]  /*1aa0*/  FFMA R2, R20, R21, -1 ;  /* 0xbf80000014027423 */ /* 0x001fc80000000015 */
[----:B------:R-:W-:-:S04]  /*1ab0*/  FADD.FTZ R2, -R2, -RZ ;  /* 0x800000ff02027221 */ /* 0x000fc80000010100 */
[----:B------:R-:W-:-:S07]  /*1ac0*/  FFMA R21, R21, R2, R21 ;  /* 0x0000000215157223 */ /* 0x000fce0000000015 */
.L_x_229:
[----:B------:R-:W-:Y:S05]  /*1ad0*/  BSYNC.RECONVERGENT B1 ;  /* 0x0000000000017941 */ /* 0x000fea0003800200 */
.L_x_227:
        /* <DEDUP_REMOVED lines=9> */
[----:B------:R-:W-:Y:S01]  /*1b70*/  MOV R21, R30 ;  /* 0x0000001e00157202 */ /* 0x000fe20000000f00 */
[----:B------:R-:W-:Y:S06]  /*1b80*/  BRA `(.L_x_232) ;  /* 0x0000000000107947 */ /* 0x000fec0003800000 */
.L_x_231:
[C---:B-1----:R-:W-:Y:S01]  /*1b90*/  FMUL.FTZ R21, R23.reuse, R38 ;  /* 0x0000002617157220 */ /* 0x042fe20000410000 */
[----:B------:R-:W-:-:S03]  /*1ba0*/  FMUL.FTZ R22, R23, 0.5 ;  /* 0x3f00000017167820 */ /* 0x000fc60000410000 */
[----:B------:R-:W-:-:S04]  /*1bb0*/  FFMA R2, -R21, R21, R38 ;  /* 0x0000001515027223 */ /* 0x000fc80000000126 */
[----:B------:R-:W-:-:S07]  /*1bc0*/  FFMA R21, R2, R22, R21 ;  /* 0x0000001602157223 */ /* 0x000fce0000000015 */
.L_x_232:
[----:B------:R-:W-:Y:S05]  /*1bd0*/  BSYNC.RECONVERGENT B1 ;  /* 0x0000000000017941 */ /* 0x000fea0003800200 */
.L_x_230:
[----:B------:R-:W-:Y:S01]  /*1be0*/  VIADD R22, R11, 0xf3000000 ;  /* 0xf30000000b167836 */ /* 0x000fe20000000000 */
[----:B------:R0:W1:Y:S01]  /*1bf0*/  MUFU.RSQ R2, R11 ;  /* 0x0000000b00027308 */ /* 0x0000620000001400 */
[----:B------:R-:W-:Y:S01]  /*1c00*/  FMUL R20, R20, R21 ;  /* 0x0000001514147220 */ /* 0x000fe20000400000 */
[----:B------:R-:W-:Y:S01]  /*1c10*/  FSETP.GT.AND P0, PT, R38, RZ, PT ;  /* 0x000000ff2600720b */ /* 0x000fe20003f04000 */
[----:B------:R-:W-:Y:S01]  /*1c20*/  BSSY.RECONVERGENT B1, `(.L_x_233) ;  /* 0x000000c000017945 */ /* 0x000fe20003800200 */
[----:B------:R-:W-:Y:S02]  /*1c30*/  ISETP.GT.U32.AND P1, PT, R22, 0x727fffff, PT ;  /* 0x727fffff1600780c */ /* 0x000fe40003f24070 */
[----:B------:R-:W-:-:S11]  /*1c40*/  FSEL R36, R20, 1, P0 ;  /* 0x3f80000014247808 */ /* 0x000fd60000000000 */
[----:B01----:R-:W-:Y:S05]  /*1c50*/  @!P1 BRA `(.L_x_234) ;  /* 0x0000000000109947 */ /* 0x003fea0003800000 */
[----:B------:R-:W-:Y:S02]  /*1c60*/  MOV R2, R11 ;  /* 0x0000000b00027202 */ /* 0x000fe40000000f00 */
[----:B------:R-:W-:-:S07]  /*1c70*/  MOV R22, 0x1c90 ;  /* 0x00001c9000167802 */ /* 0x000fce0000000f00 */
[----:B------:R-:W-:Y:S05]  /*1c80*/  CALL.REL.NOINC `($__internal_7_$__cuda_sm20_sqrt_rn_f32_slowpath) ;  /* 0x0000000c000c7944 */ /* 0x000fea0003c00000 */
[----:B------:R-:W-:Y:S05]  /*1c90*/  BRA `(.L_x_235) ;  /* 0x0000000000107947 */ /* 0x000fea0003800000 */
.L_x_234:
[C---:B------:R-:W-:Y:S01]  /*1ca0*/  FMUL.FTZ R30, R2.reuse, R11 ;  /* 0x0000000b021e7220 */ /* 0x040fe20000410000 */
[----:B------:R-:W-:-:S03]  /*1cb0*/  FMUL.FTZ R2, R2, 0.5 ;  /* 0x3f00000002027820 */ /* 0x000fc60000410000 */
[----:B------:R-:W-:-:S04]  /*1cc0*/  FFMA R21, -R30, R30, R11 ;  /* 0x0000001e1e157223 */ /* 0x000fc8000000010b */
[----:B------:R-:W-:-:S07]  /*1cd0*/  FFMA R30, R21, R2, R30 ;  /* 0x00000002151e7223 */ /* 0x000fce000000001e */
.L_x_235:
[----:B------:R-:W-:Y:S05]  /*1ce0*/  BSYNC.RECONVERGENT B1 ;  /* 0x0000000000017941 */ /* 0x000fea0003800200 */
.L_x_233:
[----:B------:R-:W0:Y:S08]  /*1cf0*/  LDC.64 R20, c[0x0][0x388] ;  /* 0x0000e200ff147b82 */ /* 0x000e300000000a00 */
[----:B------:R-:W1:Y:S01]  /*1d00*/  LDC R32, c[0x0][0x3ac] ;  /* 0x0000eb00ff207b82 */ /* 0x000e620000000800 */
[----:B0-----:R-:W-:-:S04]  /*1d10*/  IMAD.WIDE R22, R39, 0x8, R20 ;  /* 0x0000000827167825 */ /* 0x001fc800078e0214 */
[----:B------:R-:W-:Y:S02]  /*1d20*/  IMAD.WIDE.U32 R40, R40, 0x8, R20 ;  /* 0x0000000828287825 */ /* 0x000fe400078e0014 */
[----:B------:R-:W2:Y:S04]  /*1d30*/  LDG.E.64 R22, desc[UR10][R22.64] ;  /* 0x0000000a16167981 */ /* 0x000ea8000c1e1b00 */
[----:B------:R-:W2:Y:S01]  /*1d40*/  LDG.E.64 R20, desc[UR10][R40.64] ;  /* 0x0000000a28147981 */ /* 0x000ea2000c1e1b00 */
[----:B-1----:R-:W0:Y:S01]  /*1d50*/  MUFU.RCP R29, R32 ;  /* 0x00000020001d7308 */ /* 0x002e220000001000 */
[----:B------:R-:W-:Y:S01]  /*1d60*/  FMUL R30, R9, R30 ;  /* 0x0000001e091e7220 */ /* 0x000fe20000400000 */
[----:B------:R-:W-:Y:S01]  /*1d70*/  FSETP.GT.AND P0, PT, R11, RZ, PT ;  /* 0x000000ff0b00720b */ /* 0x000fe20003f04000 */
[----:B------:R-:W-:Y:S01]  /*1d80*/  BSSY.RECONVERGENT B4, `(.L_x_236) ;  /* 0x0000010000047945 */ /* 0x000fe20003800200 */
[----:B0-----:R-:W-:-:S04]  /*1d90*/  FFMA R2, R29, -R32, 1 ;  /* 0x3f8000001d027423 */ /* 0x001fc80000000820 */
[----:B------:R-:W-:Y:S01]  /*1da0*/  FFMA R2, R29, R2, R29 ;  /* 0x000000021d027223 */ /* 0x000fe2000000001d */
[----:B------:R-:W-:-:S05]  /*1db0*/  FSEL R29, R30, 1, P0 ;  /* 0x3f8000001e1d7808 */ /* 0x000fca0000000000 */
[----:B------:R-:W-:Y:S01]  /*1dc0*/  FMUL R36, R36, R29 ;  /* 0x0000001d24247220 */ /* 0x000fe20000400000 */
        /* <DEDUP_REMOVED lines=11> */
.L_x_237:
[----:B------:R-:W-:Y:S05]  /*1e80*/  BSYNC.RECONVERGENT B4 ;  /* 0x0000000000047941 */ /* 0x000fea0003800200 */
.L_x_236:
        /* <DEDUP_REMOVED lines=18> */
.L_x_239:
[----:B------:R-:W-:Y:S05]  /*1fb0*/  BSYNC.RECONVERGENT B4 ;  /* 0x0000000000047941 */ /* 0x000fea0003800200 */
.L_x_238:
[----:B------:R-:W-:-:S04]  /*1fc0*/  FFMA R2, R3, R2, R21 ;  /* 0x0000000203027223 */ /* 0x000fc80000000015 */
[----:B------:R-:W-:-:S07]  /*1fd0*/  FFMA R17, R36, R2, R17 ;  /* 0x0000000224117223 */ /* 0x000fce0000000011 */
.L_x_216:
[----:B------:R-:W-:Y:S05]  /*1fe0*/  BSYNC.RECONVERGENT B3 ;  /* 0x0000000000037941 */ /* 0x000fea0003800200 */
.L_x_215:
[----:B------:R-:W0:Y:S01]  /*1ff0*/  LDCU UR6, c[0x0][0x39c] ;  /* 0x00007380ff0677ac */ /* 0x000e220008000800 */
[----:B------:R-:W-:Y:S01]  /*2000*/  VIADD R6, R6, 0x1 ;  /* 0x0000000106067836 */ /* 0x000fe20000000000 */
[----:B------:R-:W-:Y:S02]  /*2010*/  IADD3 R7, PT, PT, R7, 0x1, RZ ;  /* 0x0000000107077810 */ /* 0x000fe40007ffe0ff */
[----:B0-----:R-:W-:Y:S01]  /*2020*/  IADD3 R10, PT, PT, R10, UR6, RZ ;  /* 0x000000060a0a7c10 */ /* 0x001fe2000fffe0ff */
[----:B------:R-:W-:Y:S06]  /*2030*/  @P3 BRA `(.L_x_240) ;  /* 0xffffffe800dc3947 */ /* 0x000fec000383ffff */
.L_x_186:
[----:B------:R-:W-:Y:S05]  /*2040*/  BSYNC.RECONVERGENT B0 ;  /* 0x0000000000007941 */ /* 0x000fea0003800200 */
.L_x_185:
[----:B------:R-:W0:Y:S01]  /*2050*/  LDCU UR6, c[0x0][0x390] ;  /* 0x00007200ff0677ac */ /* 0x000e220008000800 */
[----:B------:R-:W-:-:S04]  /*2060*/  IADD3 R14, PT, PT, R14, 0x1, RZ ;  /* 0x000000010e0e7810 */ /* 0x000fc80007ffe0ff */
[----:B0-----:R-:W-:-:S13]  /*2070*/  ISETP.NE.AND P0, PT, R14, UR6, PT ;  /* 0x000000060e007c0c */ /* 0x001fda000bf05270 */
[----:B------:R-:W-:Y:S05]  /*2080*/  @P0 BRA `(.L_x_241) ;  /* 0xffffffe000fc0947 */ /* 0x000fea000383ffff */
.L_x_178:
[----:B------:R-:W0:Y:S01]  /*2090*/  LDCU UR4, c[0x0][0x3a0] ;  /* 0x00007400ff0477ac */ /* 0x000e220008000800 */
[----:B------:R-:W-:Y:S01]  /*20a0*/  MOV R3, 0x3ea2f986 ;  /* 0x3ea2f98600037802 */ /* 0x000fe20000000f00 */
[----:B------:R-:W-:Y:S01]  /*20b0*/  IMAD.MOV.U32 R0, RZ, RZ, 0x40490fd8 ;  /* 0x40490fd8ff007424 */ /* 0x000fe200078e00ff */
[----:B------:R-:W-:Y:S03]  /*20c0*/  BSSY.RECONVERGENT B0, `(.L_x_242) ;  /* 0x000000d000007945 */ /* 0x000fe60003800200 */
[----:B------:R-:W-:-:S04]  /*20d0*/  FFMA R0, R3, -R0, 1 ;  /* 0x3f80000003007423 */ /* 0x000fc80000000800 */
[----:B------:R-:W-:Y:S01]  /*20e0*/  FFMA R0, R0, R3, 0.31830996274948120117 ;  /* 0x3ea2f98600007423 */ /* 0x000fe20000000003 */
[----:B0-----:R-:W-:-:S04]  /*20f0*/  FMUL R33, R18, -UR4 ;  /* 0x8000000412217c20 */ /* 0x001fc80008400000 */
[----:B------:R-:W-:-:S04]  /*2100*/  FMUL.D2 R33, R33, UR4 ;  /* 0x0000000421217c20 */ /* 0x000fc80008300000 */
[----:B------:R-:W0:Y:S01]  /*2110*/  FCHK P0, R33, 3.1415920257568359375 ;  /* 0x40490fd821007902 */ /* 0x000e220000000000 */
[----:B------:R-:W-:-:S04]  /*2120*/  FFMA R2, R33, R0, RZ ;  /* 0x0000000021027223 */ /* 0x000fc800000000ff */
[----:B------:R-:W-:-:S04]  /*2130*/  FFMA R3, R2, -3.1415920257568359375, R33 ;  /* 0xc0490fd802037823 */ /* 0x000fc80000000021 */
[----:B------:R-:W-:Y:S01]  /*2140*/  FFMA R2, R0, R3, R2 ;  /* 0x0000000300027223 */ /* 0x000fe20000000002 */
[----:B0-----:R-:W-:Y:S06]  /*2150*/  @!P0 BRA `(.L_x_243) ;  /* 0x00000000000c8947 */ /* 0x001fec0003800000 */
[----:B------:R-:W-:Y:S01]  /*2160*/  HFMA2 R2, -RZ, RZ, 2.142578125, 0.0004787445068359375 ;  /* 0x40490fd8ff027431 */ /* 0x000fe200000001ff */
[----:B------:R-:W-:-:S07]  /*2170*/  MOV R22, 0x2190 ;  /* 0x0000219000167802 */ /* 0x000fce0000000f00 */
[----:B------:R-:W-:Y:S05]  /*2180*/  CALL.REL.NOINC `($__internal_8_$__cuda_sm3x_div_rn_noftz_f32_slowpath) ;  /* 0x0000000800247944 */ /* 0x000fea0003c00000 */
.L_x_243:
[----:B------:R-:W-:Y:S05]  /*2190*/  BSYNC.RECONVERGENT B0 ;  /* 0x0000000000007941 */ /* 0x000fea0003800200 */
.L_x_242:
        /* <DEDUP_REMOVED lines=14> */
[----:B------:R-:W-:Y:S05]  /*2280*/  CALL.REL.NOINC `($__internal_8_$__cuda_sm3x_div_rn_noftz_f32_slowpath) ;  /* 0x0000000400e47944 */ /* 0x000fea0003c00000 */
[----:B------:R-:W-:-:S07]  /*2290*/  MOV R4, R2 ;  /* 0x0000000200047202 */ /* 0x000fce0000000f00 */
.L_x_245:
[----:B------:R-:W-:Y:S05]  /*22a0*/  BSYNC.RECONVERGENT B0 ;  /* 0x0000000000007941 */ /* 0x000fea0003800200 */
.L_x_244:
[----:B------:R-:W0:Y:S01]  /*22b0*/  LDCU UR4, c[0x0][0x3a0] ;  /* 0x00007400ff0477ac */ /* 0x000e220008000800 */
[----:B------:R-:W-:Y:S01]  /*22c0*/  HFMA2 R5, -RZ, RZ, 2.142578125, 0.0004787445068359375 ;  /* 0x40490fd8ff057431 */ /* 0x000fe200000001ff */
[----:B------:R-:W1:Y:S01]  /*22d0*/  LDC.64 R2, c[0x0][0x380] ;  /* 0x0000e000ff027b82 */ /* 0x000e620000000a00 */
[----:B------:R-:W-:Y:S01]  /*22e0*/  IMAD.MOV.U32 R0, RZ, RZ, 0x3ea2f986 ;  /* 0x3ea2f986ff007424 */ /* 0x000fe200078e00ff */
[----:B------:R-:W-:Y:S03]  /*22f0*/  BSSY.RECONVERGENT B0, `(.L_x_246) ;  /* 0x000000e000007945 */ /* 0x000fe60003800200 */
[----:B------:R-:W-:-:S04]  /*2300*/  FFMA R5, R0, -R5, 1 ;  /* 0x3f80000000057423 */ /* 0x000fc80000000805 */
[----:B------:R-:W-:Y:S01]  /*2310*/  FFMA R0, R5, R0, 0.31830996274948120117 ;  /* 0x3ea2f98605007423 */ /* 0x000fe20000000000 */
[----:B0-----:R-:W-:-:S04]  /*2320*/  FMUL R17, R17, -UR4 ;  /* 0x8000000411117c20 */ /* 0x001fc80008400000 */
[----:B------:R-:W-:-:S04]  /*2330*/  FMUL.D2 R33, R17, UR4 ;  /* 0x0000000411217c20 */ /* 0x000fc80008300000 */
[----:B------:R-:W0:Y:S01]  /*2340*/  FCHK P0, R33, 3.1415920257568359375 ;  /* 0x40490fd821007902 */ /* 0x000e220000000000 */
[----:B------:R-:W-:Y:S01]  /*2350*/  FFMA R5, R0, R33, RZ ;  /* 0x0000002100057223 */ /* 0x000fe200000000ff */
[----:B-1----:R-:W-:-:S04]  /*2360*/  IMAD.WIDE R24, R24, 0x8, R2 ;  /* 0x0000000818187825 */ /* 0x002fc800078e0202 */
[----:B------:R-:W-:-:S04]  /*2370*/  FFMA R6, R5, -3.1415920257568359375, R33 ;  /* 0xc0490fd805067823 */ /* 0x000fc80000000021 */
[----:B------:R-:W-:Y:S01]  /*2380*/  FFMA R2, R0, R6, R5 ;  /* 0x0000000600027223 */ /* 0x000fe20000000005 */
[----:B0-----:R-:W-:Y:S06]  /*2390*/  @!P0 BRA `(.L_x_247) ;  /* 0x00000000000c8947 */ /* 0x001fec0003800000 */
[----:B------:R-:W-:Y:S02]  /*23a0*/  MOV R2, 0x40490fd8 ;  /* 0x40490fd800027802 */ /* 0x000fe40000000f00 */
[----:B------:R-:W-:-:S07]  /*23b0*/  MOV R22, 0x23d0 ;  /* 0x000023d000167802 */ /* 0x000fce0000000f00 */
[----:B------:R-:W-:Y:S05]  /*23c0*/  CALL.REL.NOINC `($__internal_8_$__cuda_sm3x_div_rn_noftz_f32_slowpath) ;  /* 0x0000000400947944 */ /* 0x000fea0003c00000 */
.L_x_247:
[----:B------:R-:W-:Y:S05]  /*23d0*/  BSYNC.RECONVERGENT B0 ;  /* 0x0000000000007941 */ /* 0x000fea0003800200 */
.L_x_246:
        /* <DEDUP_REMOVED lines=15> */
[----:B------:R-:W-:-:S07]  /*24d0*/  IMAD.MOV.U32 R5, RZ, RZ, R2 ;  /* 0x000000ffff057224 */ /* 0x000fce00078e0002 */
.L_x_249:
[----:B------:R-:W-:Y:S05]  /*24e0*/  BSYNC.RECONVERGENT B0 ;  /* 0x0000000000007941 */ /* 0x000fea0003800200 */
.L_x_248:
[----:B------:R-:W-:Y:S01]  /*24f0*/  ISETP.NE.AND P0, PT, R27, R28, PT ;  /* 0x0000001c1b00720c */ /* 0x000fe20003f05270 */
[----:B------:R0:W-:-:S12]  /*2500*/  STG.E.64 desc[UR10][R24.64], R4 ;  /* 0x0000000418007986 */ /* 0x0001d8000c101b0a */
[----:B------:R-:W-:Y:S05]  /*2510*/  @!P0 EXIT ;  /* 0x000000000000894d */ /* 0x000fea0003800000 */
[----:B------:R-:W1:Y:S02]  /*2520*/  LDC.64 R2, c[0x0][0x380] ;  /* 0x0000e000ff027b82 */ /* 0x000e640000000a00 */
[----:B-1----:R-:W-:-:S05]  /*2530*/  IMAD.WIDE R2, R19, 0x8, R2 ;  /* 0x0000000813027825 */ /* 0x002fca00078e0202 */
[----:B------:R-:W-:Y:S01]  /*2540*/  STG.E.64 desc[UR10][R2.64], R4 ;  /* 0x0000000402007986 */ /* 0x000fe2000c101b0a */
[----:B------:R-:W-:Y:S05]  /*2550*/  EXIT ;  /* 0x000000000000794d */ /* 0x000fea0003800000 */
        .weak           $__internal_6_$__cuda_sm20_rcp_rn_f32_slowpath
        .type           $__internal_6_$__cuda_sm20_rcp_rn_f32_slowpath,@function
        .size           $__internal_6_$__cuda_sm20_rcp_rn_f32_slowpath,($__internal_7_$__cuda_sm20_sqrt_rn_f32_slowpath - $__internal_6_$__cuda_sm20_rcp_rn_f32_slowpath)
$__internal_6_$__cuda_sm20_rcp_rn_f32_slowpath:
        /* <DEDUP_REMOVED lines=15> */
.L_x_251:
        /* <DEDUP_REMOVED lines=16> */
[----:B------:R-:W-:-:S03]  /*2750*/  LOP3.LUT R32, R35, R30, RZ, 0xc0, !PT ;  /* 0x0000001e23207212 */ /* 0x000fc600078ec0ff */
[----:B------:R-:W-:Y:S01]  /*2760*/  IMAD.MOV R31, RZ, RZ, -R31 ;  /* 0x000000ffff1f7224 */ /* 0x000fe200078e0a1f */
[----:B------:R-:W-:-:S04]  /*2770*/  SHF.R.U32.HI R32, RZ, R21, R32 ;  /* 0x00000015ff207219 */ /* 0x000fc80000011620 */
[----:B------:R-:W-:Y:S02]  /*2780*/  LOP3.LUT P1, RZ, R31, R21, R30, 0xf8, !PT ;  /* 0x000000151fff7212 */ /* 0x000fe4000782f81e */
        /* <DEDUP_REMOVED lines=9> */
[----:B------:R-:W-:-:S04]  /*2820*/  @!P0 IADD3 R21, PT, PT, R21, 0x1, RZ ;  /* 0x0000000115158810 */ /* 0x000fc80007ffe0ff */
[----:B------:R-:W-:-:S04]  /*2830*/  @!P1 SHF.L.U32 R21, R21, 0x1, RZ ;  /* 0x0000000115159819 */ /* 0x000fc800000006ff */
[----:B------:R-:W-:Y:S01]  /*2840*/  LOP3.LUT R21, R21, 0x80000000, R2, 0xf8, !PT ;  /* 0x8000000015157812 */ /* 0x000fe200078ef802 */
[----:B------:R-:W-:Y:S06]  /*2850*/  BRA `(.L_x_252) ;  /* 0x0000000000047947 */ /* 0x000fec0003800000 */
.L_x_253:
[----:B------:R0:W1:Y:S02]  /*2860*/  MUFU.RCP R21, R2 ;  /* 0x0000000200157308 */ /* 0x0000640000001000 */
.L_x_252:
[----:B------:R-:W-:Y:S05]  /*2870*/  BSYNC.RECONVERGENT B2 ;  /* 0x0000000000027941 */ /* 0x000fea0003800200 */
.L_x_250:
[----:B-1----:R-:W-:Y:S02]  /*2880*/  IMAD.MOV.U32 R31, RZ, RZ, R21 ;  /* 0x000000ffff1f7224 */ /* 0x002fe400078e0015 */
[----:B------:R-:W-:Y:S01]  /*2890*/  HFMA2 R21, -RZ, RZ, 0, 0 ;  /* 0x00000000ff157431 */ /* 0x000fe200000001ff */
[----:B------:R-:W-:-:S04]  /*28a0*/  MOV R20, R22 ;  /* 0x0000001600147202 */ /* 0x000fc80000000f00 */
[----:B0-----:R-:W-:Y:S05]  /*28b0*/  RET.REL.NODEC R20 `(_Z22BP_DAS_FWD_HMC_complexP6float2PKS_iiiifffffffff) ;  /* 0xffffffd414d07950 */ /* 0x001fea0003c3ffff */
        .weak           $__internal_7_$__cuda_sm20_sqrt_rn_f32_slowpath
        .type           $__internal_7_$__cuda_sm20_sqrt_rn_f32_slowpath,@function
        .size           $__internal_7_$__cuda_sm20_sqrt_rn_f32_slowpath,($__internal_8_$__cuda_sm3x_div_rn_noftz_f32_slowpath - $__internal_7_$__cuda_sm20_sqrt_rn_f32_slowpath)
$__internal_7_$__cuda_sm20_sqrt_rn_f32_slowpath:
        /* <DEDUP_REMOVED lines=13> */
[----:B------:R-:W-:Y:S01]  /*2990*/  @P0 FMUL.FTZ R30, R23, 0.5 ;  /* 0x3f000000171e0820 */ /* 0x000fe20000410000 */
[----:B------:R-:W-:Y:S02]  /*29a0*/  @!P0 IMAD.MOV.U32 R23, RZ, RZ, R2 ;  /* 0x000000ffff178224 */ /* 0x000fe400078e0002 */
[----:B------:R-:W-:-:S04]  /*29b0*/  @P0 FADD.FTZ R34, -R21, -RZ ;  /* 0x800000ff15220221 */ /* 0x000fc80000010100 */
[----:B------:R-:W-:-:S04]  /*29c0*/  @P0 FFMA R34, R21, R34, R32 ;  /* 0x0000002215220223 */ /* 0x000fc80000000020 */
[----:B------:R-:W-:-:S04]  /*29d0*/  @P0 FFMA R30, R34, R30, R21 ;  /* 0x0000001e221e0223 */ /* 0x000fc80000000015 */
[----:B------:R-:W-:-:S07]  /*29e0*/  @P0 FMUL.FTZ R23, R30, 2.3283064365386962891e-10 ;  /* 0x2f8000001e170820 */ /* 0x000fce0000410000 */
.L_x_254:
[----:B------:R-:W-:Y:S01]  /*29f0*/  MOV R30, R23 ;  /* 0x00000017001e7202 */ /* 0x000fe20000000f00 */
[----:B------:R-:W-:-:S04]  /*2a00*/  HFMA2 R23, -RZ, RZ, 0, 0 ;  /* 0x00000000ff177431 */ /* 0x000fc800000001ff */
[----:B------:R-:W-:Y:S05]  /*2a10*/  RET.REL.NODEC R22 `(_Z22BP_DAS_FWD_HMC_complexP6float2PKS_iiiifffffffff) ;  /* 0xffffffd416787950 */ /* 0x000fea0003c3ffff */
        .weak           $__internal_8_$__cuda_sm3x_div_rn_noftz_f32_slowpath
        .type           $__internal_8_$__cuda_sm3x_div_rn_noftz_f32_slowpath,@function
        .size           $__internal_8_$__cuda_sm3x_div_rn_noftz_f32_slowpath,(.L_x_379 - $__internal_8_$__cuda_sm3x_div_rn_noftz_f32_slowpath)
$__internal_8_$__cuda_sm3x_div_rn_noftz_f32_slowpath:
        /* <DEDUP_REMOVED lines=9> */
[----:B------:R-:W-:Y:S01]  /*2ab0*/  @!P0 IMAD.MOV.U32 R30, RZ, RZ, RZ ;  /* 0x000000ffff1e8224 */ /* 0x000fe200078e00ff */
        /* <DEDUP_REMOVED lines=24> */
.L_x_256:
[----:B------:R-:W-:Y:S01]  /*2c40*/  LEA R31, R29, 0xc0800000, 0x17 ;  /* 0xc08000001d1f7811 */ /* 0x000fe200078eb8ff */
[----:B------:R-:W-:Y:S01]  /*2c50*/  VIADD R32, R32, 0xffffff81 ;  /* 0xffffff8120207836 */ /* 0x000fe20000000000 */
[----:B------:R-:W-:Y:S02]  /*2c60*/  BSSY.RECONVERGENT B2, `(.L_x_261) ;  /* 0x0000035000027945 */ /* 0x000fe40003800200 */
[----:B------:R-:W-:Y:S01]  /*2c70*/  IADD3 R42, PT, PT, -R31, R2, RZ ;  /* 0x000000021f2a7210 */ /* 0x000fe20007ffe1ff */
[----:B------:R-:W-:-:S03]  /*2c80*/  IMAD R2, R32, -0x800000, R33 ;  /* 0xff80000020027824 */ /* 0x000fc600078e0221 */
[----:B------:R-:W0:Y:S01]  /*2c90*/  MUFU.RCP R34, R42 ;  /* 0x0000002a00227308 */ /* 0x000e220000001000 */
[----:B------:R-:W-:-:S04]  /*2ca0*/  FADD.FTZ R31, -R42, -RZ ;  /* 0x800000ff2a1f7221 */ /* 0x000fc80000010100 */
[----:B0-----:R-:W-:-:S04]  /*2cb0*/  FFMA R35, R34, R31, 1 ;  /* 0x3f80000022237423 */ /* 0x001fc8000000001f */
[----:B------:R-:W-:-:S04]  /*2cc0*/  FFMA R35, R34, R35, R34 ;  /* 0x0000002322237223 */ /* 0x000fc80000000022 */
        /* <DEDUP_REMOVED lines=27> */
[----:B------:R-:W-:Y:S01]  /*2e80*/  ISETP.NE.AND P1, PT, R29, RZ, PT ;  /* 0x000000ff1d00720c */ /* 0x000fe20003f25270 */
[----:B------:R-:W-:Y:S01]  /*2e90*/  IMAD.MOV R29, RZ, RZ, -R29 ;  /* 0x000000ffff1d7224 */ /* 0x000fe200078e0a1d */
[----:B------:R-:W-:-:S02]  /*2ea0*/  SHF.L.U32 R31, R30, R31, RZ ;  /* 0x0000001f1e1f7219 */ /* 0x000fc400000006ff */
[----:B------:R-:W-:Y:S02]  /*2eb0*/  FSETP.NEU.FTZ.AND P0, PT, R32, R35, PT ;  /* 0x000000232000720b */ /* 0x000fe40003f1d000 */
[----:B------:R-:W-:Y:S02]  /*2ec0*/  SEL R29, R29, RZ, P4 ;  /* 0x000000ff1d1d7207 */ /* 0x000fe40002000000 */
[----:B------:R-:W-:Y:S02]  /*2ed0*/  ISETP.NE.AND P1, PT, R31, RZ, P1 ;  /* 0x000000ff1f00720c */ /* 0x000fe40000f25270 */
[----:B------:R-:W-:Y:S02]  /*2ee0*/  SHF.R.U32.HI R32, RZ, R29, R30 ;  /* 0x0000001dff207219 */ /* 0x000fe4000001161e */
[----:B------:R-:W-:Y:S02]  /*2ef0*/  PLOP3.LUT P0, PT, P0, P1, PT, 0xf8, 0x8f ;  /* 0x00000000008f781c */ /* 0x000fe40000703f70 */
[----:B------:R-:W-:-:S02]  /*2f00*/  SHF.R.U32.HI R30, RZ, 0x1, R32 ;  /* 0x00000001ff1e7819 */ /* 0x000fc40000011620 */
[----:B------:R-:W-:-:S04]  /*2f10*/  SEL R29, RZ, 0x1, !P0 ;  /* 0x00000001ff1d7807 */ /* 0x000fc80004000000 */
[----:B------:R-:W-:-:S04]  /*2f20*/  LOP3.LUT R29, R29, 0x1, R30, 0xf8, !PT ;  /* 0x000000011d1d7812 */ /* 0x000fc800078ef81e */
[----:B------:R-:W-:-:S04]  /*2f30*/  LOP3.LUT R29, R29, R32, RZ, 0xc0, !PT ;  /* 0x000000201d1d7212 */ /* 0x000fc800078ec0ff */
[----:B------:R-:W-:-:S04]  /*2f40*/  IADD3 R29, PT, PT, R30, R29, RZ ;  /* 0x0000001d1e1d7210 */ /* 0x000fc80007ffe0ff */
[----:B------:R-:W-:Y:S01]  /*2f50*/  LOP3.LUT R2, R29, R2, RZ, 0xfc, !PT ;  /* 0x000000021d027212 */ /* 0x000fe200078efcff */
[----:B------:R-:W-:Y:S06]  /*2f60*/  BRA `(.L_x_264) ;  /* 0x0000000000107947 */ /* 0x000fec0003800000 */
.L_x_263:
[----:B------:R-:W-:-:S04]  /*2f70*/  LOP3.LUT R2, R2, 0x80000000, RZ, 0xc0, !PT ;  /* 0x8000000002027812 */ /* 0x000fc800078ec0ff */
[----:B------:R-:W-:Y:S01]  /*2f80*/  LOP3.LUT R2, R2, 0x7f800000, RZ, 0xfc, !PT ;  /* 0x7f80000002027812 */ /* 0x000fe200078efcff */
[----:B------:R-:W-:Y:S06]  /*2f90*/  BRA `(.L_x_264) ;  /* 0x0000000000047947 */ /* 0x000fec0003800000 */
.L_x_262:
[----:B------:R-:W-:-:S07]  /*2fa0*/  LEA R2, R33, R2, 0x17 ;  /* 0x0000000221027211 */ /* 0x000fce00078eb8ff */
.L_x_264:
[----:B------:R-:W-:Y:S05]  /*2fb0*/  BSYNC.RECONVERGENT B2 ;  /* 0x0000000000027941 */ /* 0x000fea0003800200 */
.L_x_261:
[----:B------:R-:W-:Y:S05]  /*2fc0*/  BRA `(.L_x_265) ;  /* 0x0000000000207947 */ /* 0x000fea0003800000 */
.L_x_260:
[----:B------:R-:W-:-:S04]  /*2fd0*/  LOP3.LUT R2, R2, 0x80000000, R33, 0x48, !PT ;  /* 0x8000000002027812 */ /* 0x000fc800078e4821 */
[----:B------:R-:W-:Y:S01]  /*2fe0*/  LOP3.LUT R2, R2, 0x7f800000, RZ, 0xfc, !PT ;  /* 0x7f80000002027812 */ /* 0x000fe200078efcff */
[----:B------:R-:W-:Y:S06]  /*2ff0*/  BRA `(.L_x_265) ;  /* 0x0000000000147947 */ /* 0x000fec0003800000 */
.L_x_259:
[----:B------:R-:W-:Y:S01]  /*3000*/  LOP3.LUT R2, R2, 0x80000000, R33, 0x48, !PT ;  /* 0x8000000002027812 */ /* 0x000fe200078e4821 */
[----:B------:R-:W-:Y:S06]  /*3010*/  BRA `(.L_x_265) ;  /* 0x00000000000c7947 */ /* 0x000fec0003800000 */
.L_x_258:
[----:B------:R-:W0:Y:S01]  /*3020*/  MUFU.RSQ R2, -QNAN ;  /* 0xffc0000000027908 */ /* 0x000e220000001400 */
[----:B------:R-:W-:Y:S05]  /*3030*/  BRA `(.L_x_265) ;  /* 0x0000000000047947 */ /* 0x000fea0003800000 */
.L_x_257:
[----:B------:R-:W-:-:S07]  /*3040*/  FADD.FTZ R2, R33, R2 ;  /* 0x0000000221027221 */ /* 0x000fce0000010000 */
.L_x_265:
[----:B------:R-:W-:Y:S05]  /*3050*/  BSYNC.RECONVERGENT B1 ;  /* 0x0000000000017941 */ /* 0x000fea0003800200 */
.L_x_255:
[----:B------:R-:W-:Y:S01]  /*3060*/  HFMA2 R31, -RZ, RZ, 0, 0 ;  /* 0x00000000ff1f7431 */ /* 0x000fe200000001ff */
[----:B------:R-:W-:-:S04]  /*3070*/  MOV R30, R22 ;  /* 0x00000016001e7202 */ /* 0x000fc80000000f00 */
[----:B0-----:R-:W-:Y:S05]  /*3080*/  RET.REL.NODEC R30 `(_Z22BP_DAS_FWD_HMC_complexP6float2PKS_iiiifffffffff) ;  /* 0xffffffcc1edc7950 */ /* 0x001fea0003c3ffff */
.L_x_266:
        /* <DEDUP_REMOVED lines=15> */
.L_x_379:


//--------------------- .text._Z22BP_DAS_FWD_FMC_complexP6float2PKS_iiiifffffffff --------------------------
	.section	.text._Z22BP_DAS_FWD_FMC_complexP6float2PKS_iiiifffffffff,"ax",@progbits
	.align	128
        .global         _Z22BP_DAS_FWD_FMC_complexP6float2PKS_iiiifffffffff
        .type           _Z22BP_DAS_FWD_FMC_complexP6float2PKS_iiiifffffffff,@function
        .size           _Z22BP_DAS_FWD_FMC_complexP6float2PKS_iiiifffffffff,(.L_x_382 - _Z22BP_DAS_FWD_FMC_complexP6float2PKS_iiiifffffffff)
        .other          _Z22BP_DAS_FWD_FMC_complexP6float2PKS_iiiifffffffff,@"STO_CUDA_ENTRY STV_DEFAULT"
_Z22BP_DAS_FWD_FMC_complexP6float2PKS_iiiifffffffff:
.text._Z22BP_DAS_FWD_FMC_complexP6float2PKS_iiiifffffffff:
        /* <DEDUP_REMOVED lines=30> */
[----:B------:R-:W-:Y:S01]  /*01e0*/  IMAD R2, R7, UR9, R2 ;  /* 0x0000000907027c24 */ /* 0x000fe2000f8e0202 */
[----:B------:R-:W-:Y:S01]  /*01f0*/  CS2R R6, SRZ ;  /* 0x0000000000067805 */ /* 0x000fe2000001ff00 */
[----:B------:R-:W1:Y:S02]  /*0200*/  LDCU.64 UR6, c[0x0][0x358] ;  /* 0x00006b00ff0677ac */ /* 0x000e640008000a00 */
[----:B------:R-:W-:Y:S01]  /*0210*/  IMAD R5, R2, UR8, R5 ;  /* 0x0000000802057c24 */ /* 0x000fe2000f8e0205 */
[----:B0-----:R-:W-:-:S09]  /*0220*/  UISETP.GE.AND UP0, UPT, UR4, 0x1, UPT ;  /* 0x000000010400788c */ /* 0x001fd2000bf06270 */
[----:B-1----:R-:W-:Y:S05]  /*0230*/  BRA.U !UP0, `(.L_x_267) ;  /* 0x00000025089c7547 */ /* 0x002fea000b800000 */
[----:B------:R-:W0:Y:S01]  /*0240*/  LDC R24, c[0x0][0x3c0] ;  /* 0x0000f000ff187b82 */ /* 0x000e220000000800 */
[----:B------:R-:W-:Y:S01]  /*0250*/  HFMA2 R7, -RZ, RZ, 0.9638671875, 0.00022518634796142578125 ;  /* 0x3bb60b61ff077431 */ /* 0x000fe200000001ff */
[----:B------:R-:W-:Y:S01]  /*0260*/  MOV R2, 0x43340000 ;  /* 0x4334000000027802 */ /* 0x000fe20000000f00 */
[----:B------:R-:W-:-:S04]  /*0270*/  FMUL R8, R0, R0 ;  /* 0x0000000000087220 */ /* 0x000fc80000400000 */
        /* <DEDUP_REMOVED lines=8> */
[----:B------:R-:W-:Y:S02]  /*0300*/  MOV R2, 0x43340000 ;  /* 0x4334000000027802 */ /* 0x000fe40000000f00 */
[----:B------:R-:W-:-:S07]  /*0310*/  MOV R20, 0x330 ;  /* 0x0000033000147802 */ /* 0x000fce0000000f00 */
[----:B------:R-:W-:Y:S05]  /*0320*/  CALL.REL.NOINC `($__internal_11_$__cuda_sm3x_div_rn_noftz_f32_slowpath) ;  /* 0x0000002c00b07944 */ /* 0x000fea0003c00000 */
.L_x_268:
[----:B------:R-:W0:Y:S01]  /*0330*/  LDCU UR5, c[0x0][0x390] ;  /* 0x00007200ff0577ac */ /* 0x000e220008000800 */
[----:B------:R-:W-:Y:S01]  /*0340*/  FMUL.RZ R2, R2, 0.15915493667125701904 ;  /* 0x3e22f98302027820 */ /* 0x000fe2000040c000 */
[----:B------:R-:W-:Y:S02]  /*0350*/  CS2R R6, SRZ ;  /* 0x0000000000067805 */ /* 0x000fe4000001ff00 */
[----:B------:R-:W-:Y:S01]  /*0360*/  MOV R10, RZ ;  /* 0x000000ff000a7202 */ /* 0x000fe20000000f00 */
[----:B------:R-:W1:Y:S01]  /*0370*/  LDCU UR4, c[0x0][0x39c] ;  /* 0x00007380ff0477ac */ /* 0x000e620008000800 */
[----:B------:R2:W3:Y:S01]  /*0380*/  MUFU.COS R9, R2 ;  /* 0x0000000200097308 */ /* 0x0004e20000000000 */
[----:B------:R-:W4:Y:S01]  /*0390*/  LDCU UR11, c[0x0][0x3a0] ;  /* 0x00007400ff0b77ac */ /* 0x000f220008000800 */
[----:B0-----:R-:W-:Y:S02]  /*03a0*/  UIADD3 UR10, UPT, UPT, UR5, -0x1, URZ ;  /* 0xffffffff050a7890 */ /* 0x001fe4000fffe0ff */
[----:B------:R-:W-:-:S02]  /*03b0*/  ULOP3.LUT UR9, UR5, 0x7ffffffe, URZ, 0xc0, !UPT ;  /* 0x7ffffffe05097892 */ /* 0x000fc4000f8ec0ff */
[----:B-1----:R-:W-:Y:S02]  /*03c0*/  UIMAD UR8, UR5, UR4, URZ ;  /* 0x00000004050872a4 */ /* 0x002fe4000f8e02ff */
[----:B------:R-:W-:Y:S01]  /*03d0*/  I2FP.F32.U32 R11, UR10 ;  /* 0x0000000a000b7c45 */ /* 0x000fe20008201000 */
[----:B------:R-:W-:Y:S02]  /*03e0*/  UIADD3 UR4, UPT, UPT, UR4, -0x1, URZ ;  /* 0xffffffff04047890 */ /* 0x000fe4000fffe0ff */
[----:B------:R-:W-:Y:S02]  /*03f0*/  UIMAD UR5, UR8, UR5, -0x1 ;  /* 0xffffffff080574a4 */ /* 0x000fe4000f8e0205 */
[----:B--234-:R-:W-:-:S10]  /*0400*/  FMUL.D2 R11, R11, UR11 ;  /* 0x0000000b0b0b7c20 */ /* 0x01cfd40008300000 */
.L_x_345:
        /* <DEDUP_REMOVED lines=13> */
[----:B------:R-:W-:Y:S05]  /*04e0*/  CALL.REL.NOINC `($__internal_10_$__cuda_sm20_sqrt_rn_f32_slowpath) ;  /* 0x0000002800e87944 */ /* 0x000fea0003c00000 */
[----:B------:R-:W-:Y:S01]  /*04f0*/  MOV R17, R22 ;  /* 0x0000001600117202 */ /* 0x000fe20000000f00 */
[----:B------:R-:W-:Y:S06]  /*0500*/  BRA `(.L_x_271) ;  /* 0x0000000000107947 */ /* 0x000fec0003800000 */
.L_x_270:
[----:B------:R-:W-:Y:S01]  /*0510*/  FMUL.FTZ R17, R33, R12 ;  /* 0x0000000c21117220 */ /* 0x000fe20000410000 */
[----:B------:R-:W-:-:S03]  /*0520*/  FMUL.FTZ R12, R12, 0.5 ;  /* 0x3f0000000c0c7820 */ /* 0x000fc60000410000 */
[----:B------:R-:W-:-:S04]  /*0530*/  FFMA R2, -R17, R17, R33 ;  /* 0x0000001111027223 */ /* 0x000fc80000000121 */
[----:B------:R-:W-:-:S07]  /*0540*/  FFMA R17, R2, R12, R17 ;  /* 0x0000000c02117223 */ /* 0x000fce0000000011 */
.L_x_271:
[----:B------:R-:W-:Y:S05]  /*0550*/  BSYNC.RECONVERGENT B0 ;  /* 0x0000000000007941 */ /* 0x000fea0003800200 */
.L_x_269:
        /* <DEDUP_REMOVED lines=8> */
[----:B------:R-:W-:Y:S05]  /*05e0*/  CALL.REL.NOINC `($__internal_9_$__cuda_sm20_rcp_rn_f32_slowpath) ;  /* 0x0000002400d47944 */ /* 0x000fea0003c00000 */
[----:B------:R-:W-:Y:S01]  /*05f0*/  MOV R13, R27 ;  /* 0x0000001b000d7202 */ /* 0x000fe20000000f00 */
[----:B------:R-:W-:Y:S06]  /*0600*/  BRA `(.L_x_274) ;  /* 0x0000000000107947 */ /* 0x000fec0003800000 */
.L_x_273:
[----:B------:R-:W0:Y:S02]  /*0610*/  MUFU.RCP R13, R12 ;  /* 0x0000000c000d7308 */ /* 0x000e240000001000 */
[----:B0-----:R-:W-:-:S04]  /*0620*/  FFMA R2, R12, R13, -1 ;  /* 0xbf8000000c027423 */ /* 0x001fc8000000000d */
[----:B------:R-:W-:-:S04]  /*0630*/  FADD.FTZ R2, -R2, -RZ ;  /* 0x800000ff02027221 */ /* 0x000fc80000010100 */
[----:B------:R-:W-:-:S07]  /*0640*/  FFMA R13, R13, R2, R13 ;  /* 0x000000020d0d7223 */ /* 0x000fce000000000d */
.L_x_274:
[----:B------:R-:W-:Y:S05]  /*0650*/  BSYNC.RECONVERGENT B0 ;  /* 0x0000000000007941 */ /* 0x000fea0003800200 */
.L_x_272:
[----:B------:R-:W-:Y:S01]  /*0660*/  IADD3 R12, PT, PT, R17, -0xd000000, RZ ;  /* 0xf3000000110c7810 */ /* 0x000fe20007ffe0ff */
[----:B------:R0:W1:Y:S01]  /*0670*/  MUFU.RSQ R2, R17 ;  /* 0x0000001100027308 */ /* 0x0000620000001400 */
[----:B------:R-:W-:Y:S02]  /*0680*/  BSSY.RECONVERGENT B0, `(.L_x_275) ;  /* 0x000000b000007945 */ /* 0x000fe40003800200 */
[----:B------:R-:W-:-:S13]  /*0690*/  ISETP.GT.U32.AND P1, PT, R12, 0x727fffff, PT ;  /* 0x727fffff0c00780c */ /* 0x000fda0003f24070 */
[----:B0-----:R-:W-:Y:S05]  /*06a0*/  @!P1 BRA `(.L_x_276) ;  /* 0x0000000000109947 */ /* 0x001fea0003800000 */
[----:B------:R-:W-:Y:S02]  /*06b0*/  MOV R33, R17 ;  /* 0x0000001100217202 */ /* 0x000fe40000000f00 */
[----:B-1----:R-:W-:-:S07]  /*06c0*/  MOV R2, 0x6e0 ;  /* 0x000006e000027802 */ /* 0x002fce0000000f00 */
[----:B------:R-:W-:Y:S05]  /*06d0*/  CALL.REL.NOINC `($__internal_10_$__cuda_sm20_sqrt_rn_f32_slowpath) ;  /* 0x00000028006c7944 */ /* 0x000fea0003c00000 */
[----:B------:R-:W-:Y:S05]  /*06e0*/  BRA `(.L_x_277) ;  /* 0x0000000000107947 */ /* 0x000fea0003800000 */
.L_x_276:
[C---:B-1----:R-:W-:Y:S01]  /*06f0*/  FMUL.FTZ R22, R2.reuse, R17 ;  /* 0x0000001102167220 */ /* 0x042fe20000410000 */
[----:B------:R-:W-:-:S03]  /*0700*/  FMUL.FTZ R2, R2, 0.5 ;  /* 0x3f00000002027820 */ /* 0x000fc60000410000 */
[----:B------:R-:W-:-:S04]  /*0710*/  FFMA R15, -R22, R22, R17 ;  /* 0x00000016160f7223 */ /* 0x000fc80000000111 */
[----:B------:R-:W-:-:S07]  /*0720*/  FFMA R22, R15, R2, R22 ;  /* 0x000000020f167223 */ /* 0x000fce0000000016 */
.L_x_277:
[----:B------:R-:W-:Y:S05]  /*0730*/  BSYNC.RECONVERGENT B0 ;  /* 0x0000000000007941 */ /* 0x000fea0003800200 */
.L_x_275:
[----:B------:R-:W0:Y:S01]  /*0740*/  MUFU.RCP R2, R17 ;  /* 0x0000001100027308 */ /* 0x000e220000001000 */
[----:B------:R-:W-:Y:S01]  /*0750*/  FMUL R13, R0, R13 ;  /* 0x0000000d000d7220 */ /* 0x000fe20000400000 */
[----:B------:R-:W-:Y:S01]  /*0760*/  FSETP.GT.AND P1, PT, R17, RZ, PT ;  /* 0x000000ff1100720b */ /* 0x000fe20003f24000 */
[----:B------:R-:W-:Y:S02]  /*0770*/  BSSY.RECONVERGENT B0, `(.L_x_278) ;  /* 0x000000e000007945 */ /* 0x000fe40003800200 */
[----:B------:R-:W-:-:S03]  /*0780*/  FMUL R12, R13, R22 ;  /* 0x000000160d0c7220 */ /* 0x000fc60000400000 */
[----:B------:R-:W1:Y:S02]  /*0790*/  FCHK P2, R0, R17 ;  /* 0x0000001100007302 */ /* 0x000e640000040000 */
[----:B------:R-:W-:Y:S01]  /*07a0*/  FSEL R12, R12, 1, P1 ;  /* 0x3f8000000c0c7808 */ /* 0x000fe20000800000 */
[----:B0-----:R-:W-:-:S04]  /*07b0*/  FFMA R15, R2, -R17, 1 ;  /* 0x3f800000020f7423 */ /* 0x001fc80000000811 */
[----:B------:R-:W-:-:S04]  /*07c0*/  FFMA R15, R2, R15, R2 ;  /* 0x0000000f020f7223 */ /* 0x000fc80000000002 */
[----:B------:R-:W-:-:S04]  /*07d0*/  FFMA R2, R0, R15, RZ ;  /* 0x0000000f00027223 */ /* 0x000fc800000000ff */
[----:B------:R-:W-:-:S04]  /*07e0*/  FFMA R13, R2, -R17, R0 ;  /* 0x80000011020d7223 */ /* 0x000fc80000000000 */
[----:B------:R-:W-:Y:S01]  /*07f0*/  FFMA R2, R15, R13, R2 ;  /* 0x0000000d0f027223 */ /* 0x000fe20000000002 */
[----:B-1----:R-:W-:Y:S06]  /*0800*/  @!P2 BRA `(.L_x_279) ;  /* 0x000000000010a947 */ /* 0x002fec0003800000 */
[----:B------:R-:W-:Y:S02]  /*0810*/  MOV R24, R0 ;  /* 0x0000000000187202 */ /* 0x000fe40000000f00 */
[----:B------:R-:W-:Y:S02]  /*0820*/  MOV R2, R17 ;  /* 0x0000001100027202 */ /* 0x000fe40000000f00 */
[----:B------:R-:W-:-:S07]  /*0830*/  MOV R20, 0x850 ;  /* 0x0000085000147802 */ /* 0x000fce0000000f00 */
[----:B------:R-:W-:Y:S05]  /*0840*/  CALL.REL.NOINC `($__internal_11_$__cuda_sm3x_div_rn_noftz_f32_slowpath) ;  /* 0x0000002800687944 */ /* 0x000fea0003c00000 */
.L_x_279:
[----:B------:R-:W-:Y:S05]  /*0850*/  BSYNC.RECONVERGENT B0 ;  /* 0x0000000000007941 */ /* 0x000fea0003800200 */
.L_x_278:
[----:B------:R-:W-:Y:S01]  /*0860*/  FSETP.LEU.AND P1, PT, R2, R9, PT ;  /* 0x000000090200720b */ /* 0x000fe20003f2b000 */
[----:B------:R-:W0:Y:S01]  /*0870*/  LDCU UR12, c[0x0][0x3ac] ;  /* 0x00007580ff0c77ac */ /* 0x000e220008000800 */
[----:B------:R-:W-:Y:S01]  /*0880*/  BSSY.RECONVERGENT B0, `(.L_x_280) ;  /* 0x00001fe000007945 */ /* 0x000fe20003800200 */
[----:B------:R-:W1:Y:S01]  /*0890*/  LDCU UR13, c[0x0][0x3a0] ;  /* 0x00007400ff0d77ac */ /* 0x000e620008000800 */
[----:B------:R-:W2:Y:S09]  /*08a0*/  LDCU UR10, c[0x0][0x3bc] ;  /* 0x00007780ff0a77ac */ /* 0x000eb20008000800 */
[----:B------:R-:W-:Y:S05]  /*08b0*/  @P0 BRA P1, `(.L_x_281) ;  /* 0x0000001c00e80947 */ /* 0x000fea0000800000 */
[----:B------:R-:W3:Y:S01]  /*08c0*/  LDCU UR11, c[0x0][0x390] ;  /* 0x00007200ff0b77ac */ /* 0x000ee20008000800 */
[----:B------:R-:W-:Y:S02]  /*08d0*/  HFMA2 R14, -RZ, RZ, 0, 0 ;  /* 0x00000000ff0e7431 */ /* 0x000fe400000001ff */
[----:B------:R-:W-:Y:S01]  /*08e0*/  IMAD R15, R10, UR8, RZ ;  /* 0x000000080a0f7c24 */ /* 0x000fe2000f8e02ff */
[----:B---3--:R-:W-:-:S09]  /*08f0*/  UISETP.NE.AND UP0, UPT, UR11, 0x1, UPT ;  /* 0x000000010b00788c */ /* 0x008fd2000bf05270 */
[----:B------:R-:W-:Y:S05]  /*0900*/  BRA.U !UP0, `(.L_x_282) ;  /* 0x0000001508387547 */ /* 0x000fea000b800000 */
[----:B------:R-:W3:Y:S01]  /*0910*/  LDC R2, c[0x0][0x39c] ;  /* 0x0000e700ff027b82 */ /* 0x000ee20000000800 */
[----:B------:R-:W-:Y:S01]  /*0920*/  IMAD R13, R10, UR11, RZ ;  /* 0x0000000b0a0d7c24 */ /* 0x000fe2000f8e02ff */
[----:B------:R-:W-:Y:S01]  /*0930*/  MOV R16, RZ ;  /* 0x000000ff00107202 */ /* 0x000fe20000000f00 */
[----:B------:R-:W-:Y:S02]  /*0940*/  IMAD.MOV.U32 R14, RZ, RZ, RZ ;  /* 0x000000ffff0e7224 */ /* 0x000fe400078e00ff */
[----:B---3--:R-:W-:-:S07]  /*0950*/  IMAD R13, R13, R2, R2 ;  /* 0x000000020d0d7224 */ /* 0x008fce00078e0202 */
.L_x_325:
[----:B------:R-:W-:Y:S01]  /*0960*/  I2FP.F32.U32 R2, R14 ;  /* 0x0000000e00027245 */ /* 0x000fe20000201000 */
[----:B------:R-:W-:Y:S04]  /*0970*/  BSSY.RECONVERGENT B1, `(.L_x_283) ;  /* 0x0000011000017945 */ /* 0x000fe80003800200 */
[----:B-1----:R-:W-:-:S04]  /*0980*/  FFMA R2, R2, UR13, -R11 ;  /* 0x0000000d02027c23 */ /* 0x002fc8000800080b */
[----:B------:R-:W-:-:S04]  /*0990*/  FADD R19, R3, -R2 ;  /* 0x8000000203137221 */ /* 0x000fc80000000000 */
[----:B------:R-:W-:-:S04]  /*09a0*/  FFMA R2, R19, R19, R8 ;  /* 0x0000001313027223 */ /* 0x000fc80000000008 */
[----:B------:R1:W3:Y:S01]  /*09b0*/  MUFU.RSQ R19, R2 ;  /* 0x0000000200137308 */ /* 0x0002e20000001400 */
[----:B------:R-:W-:-:S04]  /*09c0*/  IADD3 R18, PT, PT, R2, -0xd000000, RZ ;  /* 0xf300000002127810 */ /* 0x000fc80007ffe0ff */
[----:B------:R-:W-:-:S13]  /*09d0*/  ISETP.GT.U32.AND P1, PT, R18, 0x727fffff, PT ;  /* 0x727fffff1200780c */ /* 0x000fda0003f24070 */
[----:B-1-3--:R-:W-:Y:S05]  /*09e0*/  @!P1 BRA `(.L_x_284) ;  /* 0x0000000000149947 */ /* 0x00afea0003800000 */
[----:B------:R-:W-:Y:S02]  /*09f0*/  MOV R33, R2 ;  /* 0x0000000200217202 */ /* 0x000fe40000000f00 */
[----:B------:R-:W-:-:S07]  /*0a00*/  MOV R2, 0xa20 ;  /* 0x00000a2000027802 */ /* 0x000fce0000000f00 */
[----:B0-2---:R-:W-:Y:S05]  /*0a10*/  CALL.REL.NOINC `($__internal_10_$__cuda_sm20_sqrt_rn_f32_slowpath) ;  /* 0x00000024009c7944 */ /* 0x005fea0003c00000 */
[----:B------:R-:W-:Y:S01]  /*0a20*/  MOV R33, R22 ;  /* 0x0000001600217202 */ /* 0x000fe20000000f00 */
[----:B------:R-:W-:Y:S06]  /*0a30*/  BRA `(.L_x_285) ;  /* 0x0000000000107947 */ /* 0x000fec0003800000 */
.L_x_284:
[----:B------:R-:W-:Y:S01]  /*0a40*/  FMUL.FTZ R33, R2, R19 ;  /* 0x0000001302217220 */ /* 0x000fe20000410000 */
[----:B------:R-:W-:-:S03]  /*0a50*/  FMUL.FTZ R18, R19, 0.5 ;  /* 0x3f00000013127820 */ /* 0x000fc60000410000 */
[----:B------:R-:W-:-:S04]  /*0a60*/  FFMA R2, -R33, R33, R2 ;  /* 0x0000002121027223 */ /* 0x000fc80000000102 */
[----:B------:R-:W-:-:S07]  /*0a70*/  FFMA R33, R2, R18, R33 ;  /* 0x0000001202217223 */ /* 0x000fce0000000021 */
.L_x_285:
[----:B0-2---:R-:W-:Y:S05]  /*0a80*/  BSYNC.RECONVERGENT B1 ;  /* 0x0000000000017941 */ /* 0x005fea0003800200 */
.L_x_283:
        /* <DEDUP_REMOVED lines=14> */
[----:B------:R-:W-:Y:S05]  /*0b70*/  CALL.REL.NOINC `($__internal_11_$__cuda_sm3x_div_rn_noftz_f32_slowpath) ;  /* 0x00000024009c7944 */ /* 0x000fea0003c00000 */
[----:B------:R-:W-:-:S07]  /*0b80*/  MOV R31, R2 ;  /* 0x00000002001f7202 */ /* 0x000fce0000000f00 */
.L_x_287:
[----:B------:R-:W-:Y:S05]  /*0b90*/  BSYNC.RECONVERGENT B3 ;  /* 0x0000000000037941 */ /* 0x000fea0003800200 */
.L_x_286:
[----:B------:R-:W0:Y:S01]  /*0ba0*/  LDC R21, c[0x0][0x3ac] ;  /* 0x0000eb00ff157b82 */ /* 0x000e220000000800 */
[----:B------:R-:W-:Y:S01]  /*0bb0*/  FADD R24, R31, -UR10 ;  /* 0x8000000a1f187e21 */ /* 0x000fe20008000000 */
        /* <DEDUP_REMOVED lines=13> */
.L_x_289:
[----:B------:R-:W-:Y:S05]  /*0c90*/  BSYNC.RECONVERGENT B3 ;  /* 0x0000000000037941 */ /* 0x000fea0003800200 */
.L_x_288:
[----:B------:R-:W0:Y:S01]  /*0ca0*/  MUFU.RCP R20, R33 ;  /* 0x0000002100147308 */ /* 0x000e220000001000 */
[----:B------:R-:W1:Y:S01]  /*0cb0*/  LDC R23, c[0x0][0x3bc] ;  /* 0x0000ef00ff177b82 */ /* 0x000e620000000800 */
[----:B------:R-:W-:Y:S06]  /*0cc0*/  BSSY.RECONVERGENT B3, `(.L_x_290) ;  /* 0x0000010000037945 */ /* 0x000fec0003800200 */
        /* <DEDUP_REMOVED lines=10> */
[----:B------:R-:W-:Y:S01]  /*0d70*/  MOV R24, R0 ;  /* 0x0000000000187202 */ /* 0x000fe20000000f00 */
[----:B------:R-:W-:Y:S01]  /*0d80*/  IMAD.MOV.U32 R2, RZ, RZ, R33 ;  /* 0x000000ffff027224 */ /* 0x000fe200078e0021 */
[----:B------:R-:W-:-:S07]  /*0d90*/  MOV R20, 0xdb0 ;  /* 0x00000db000147802 */ /* 0x000fce0000000f00 */
[----:B------:R-:W-:Y:S05]  /*0da0*/  CALL.REL.NOINC `($__internal_11_$__cuda_sm3x_div_rn_noftz_f32_slowpath) ;  /* 0x0000002400107944 */ /* 0x000fea0003c00000 */
[----:B------:R-:W-:-:S07]  /*0db0*/  MOV R20, R2 ;  /* 0x0000000200147202 */ /* 0x000fce0000000f00 */
.L_x_291:
[----:B------:R-:W-:Y:S05]  /*0dc0*/  BSYNC.RECONVERGENT B3 ;  /* 0x0000000000037941 */ /* 0x000fea0003800200 */
.L_x_290:
[----:B------:R-:W-:Y:S01]  /*0dd0*/  ISETP.GE.AND P2, PT, R18, UR4, PT ;  /* 0x0000000412007c0c */ /* 0x000fe2000bf46270 */
[----:B------:R-:W-:Y:S01]  /*0de0*/  BSSY.RECONVERGENT B3, `(.L_x_292) ;  /* 0x0000058000037945 */ /* 0x000fe20003800200 */
[----:B------:R-:W-:Y:S02]  /*0df0*/  FSETP.LEU.AND P1, PT, R20, R9, P0 ;  /* 0x000000091400720b */ /* 0x000fe4000072b000 */
[----:B------:R-:W-:-:S04]  /*0e00*/  ISETP.LT.OR P2, PT, R18, 0x1, P2 ;  /* 0x000000011200780c */ /* 0x000fc80001741670 */
[----:B------:R-:W-:-:S13]  /*0e10*/  PLOP3.LUT P1, PT, P1, P2, PT, 0xf8, 0x8f ;  /* 0x00000000008f781c */ /* 0x000fda0000f25f70 */
[----:B------:R-:W-:Y:S05]  /*0e20*/  @P1 BRA `(.L_x_293) ;  /* 0x00000004004c1947 */ /* 0x000fea0003800000 */
[----:B------:R-:W-:-:S04]  /*0e30*/  IADD3 R18, PT, PT, R16, R15, R18 ;  /* 0x0000000f10127210 */ /* 0x000fc80007ffe012 */
[----:B------:R-:W-:-:S04]  /*0e40*/  ISETP.GE.AND P1, PT, R18, UR5, PT ;  /* 0x0000000512007c0c */ /* 0x000fc8000bf26270 */
[----:B------:R-:W-:-:S13]  /*0e50*/  ISETP.LT.OR P1, PT, R18, 0x1, P1 ;  /* 0x000000011200780c */ /* 0x000fda0000f21670 */
[----:B------:R-:W-:Y:S05]  /*0e60*/  @P1 BRA `(.L_x_293) ;  /* 0x00000004003c1947 */ /* 0x000fea0003800000 */
[----:B------:R-:W-:Y:S01]  /*0e70*/  FMUL R20, R33, R33 ;  /* 0x0000002121147220 */ /* 0x000fe20000400000 */
[----:B------:R-:W-:Y:S01]  /*0e80*/  BSSY.RECONVERGENT B1, `(.L_x_294) ;  /* 0x000000e000017945 */ /* 0x000fe20003800200 */
[----:B------:R-:W-:-:S03]  /*0e90*/  IADD3 R19, PT, PT, R18, 0x1, RZ ;  /* 0x0000000112137810 */ /* 0x000fc60007ffe0ff */
[----:B------:R-:W-:-:S04]  /*0ea0*/  IADD3 R2, PT, PT, R20, 0x1800000, RZ ;  /* 0x0180000014027810 */ /* 0x000fc80007ffe0ff */
[----:B------:R-:W-:-:S04]  /*0eb0*/  LOP3.LUT R2, R2, 0x7f800000, RZ, 0xc0, !PT ;  /* 0x7f80000002027812 */ /* 0x000fc800078ec0ff */
[----:B------:R-:W-:-:S13]  /*0ec0*/  ISETP.GT.U32.AND P1, PT, R2, 0x1ffffff, PT ;  /* 0x01ffffff0200780c */ /* 0x000fda0003f24070 */
[----:B------:R-:W-:Y:S05]  /*0ed0*/  @P1 BRA `(.L_x_295) ;  /* 0x0000000000101947 */ /* 0x000fea0003800000 */
[----:B------:R-:W-:Y:S02]  /*0ee0*/  MOV R2, R20 ;  /* 0x0000001400027202 */ /* 0x000fe40000000f00 */
[----:B------:R-:W-:-:S07]  /*0ef0*/  MOV R20, 0xf10 ;  /* 0x00000f1000147802 */ /* 0x000fce0000000f00 */
[----:B------:R-:W-:Y:S05]  /*0f00*/  CALL.REL.NOINC `($__internal_9_$__cuda_sm20_rcp_rn_f32_slowpath) ;  /* 0x0000001c008c7944 */ /* 0x000fea0003c00000 */
[----:B------:R-:W-:Y:S05]  /*0f10*/  BRA `(.L_x_296) ;  /* 0x0000000000107947 */ /* 0x000fea0003800000 */
.L_x_295:
[----:B------:R-:W0:Y:S02]  /*0f20*/  MUFU.RCP R27, R20 ;  /* 0x00000014001b7308 */ /* 0x000e240000001000 */
[----:B0-----:R-:W-:-:S04]  /*0f30*/  FFMA R2, R20, R27, -1 ;  /* 0xbf80000014027423 */ /* 0x001fc8000000001b */
[----:B------:R-:W-:-:S04]  /*0f40*/  FADD.FTZ R2, -R2, -RZ ;  /* 0x800000ff02027221 */ /* 0x000fc80000010100 */
[----:B------:R-:W-:-:S07]  /*0f50*/  FFMA R27, R27, R2, R27 ;  /* 0x000000021b1b7223 */ /* 0x000fce000000001b */
.L_x_296:
[----:B------:R-:W-:Y:S05]  /*0f60*/  BSYNC.RECONVERGENT B1 ;  /* 0x0000000000017941 */ /* 0x000fea0003800200 */
.L_x_294:
[----:B------:R-:W-:Y:S01]  /*0f70*/  IADD3 R20, PT, PT, R33, -0xd000000, RZ ;  /* 0xf300000021147810 */ /* 0x000fe20007ffe0ff */
[----:B------:R0:W1:Y:S01]  /*0f80*/  MUFU.RSQ R2, R33 ;  /* 0x0000002100027308 */ /* 0x0000620000001400 */
[----:B------:R-:W-:Y:S02]  /*0f90*/  BSSY.RECONVERGENT B1, `(.L_x_297) ;  /* 0x000000b000017945 */ /* 0x000fe40003800200 */
[----:B------:R-:W-:-:S13]  /*0fa0*/  ISETP.GT.U32.AND P1, PT, R20, 0x727fffff, PT ;  /* 0x727fffff1400780c */ /* 0x000fda0003f24070 */
[----:B0-----:R-:W-:Y:S05]  /*0fb0*/  @!P1 BRA `(.L_x_298) ;  /* 0x0000000000109947 */ /* 0x001fea0003800000 */
[----:B-1----:R-:W-:-:S07]  /*0fc0*/  MOV R2, 0xfe0 ;  /* 0x00000fe000027802 */ /* 0x002fce0000000f00 */
[----:B------:R-:W-:Y:S05]  /*0fd0*/  CALL.REL.NOINC `($__internal_10_$__cuda_sm20_sqrt_rn_f32_slowpath) ;  /* 0x00000020002c7944 */ /* 0x000fea0003c00000 */
[----:B------:R-:W-:Y:S01]  /*0fe0*/  MOV R24, R22 ;  /* 0x0000001600187202 */ /* 0x000fe20000000f00 */
[----:B------:R-:W-:Y:S06]  /*0ff0*/  BRA `(.L_x_299) ;  /* 0x0000000000107947 */ /* 0x000fec0003800000 */
.L_x_298:
[C---:B-1----:R-:W-:Y:S01]  /*1000*/  FMUL.FTZ R24, R2.reuse, R33 ;  /* 0x0000002102187220 */ /* 0x042fe20000410000 */
[----:B------:R-:W-:-:S03]  /*1010*/  FMUL.FTZ R2, R2, 0.5 ;  /* 0x3f00000002027820 */ /* 0x000fc60000410000 */
[----:B------:R-:W-:-:S04]  /*1020*/  FFMA R21, -R24, R24, R33 ;  /* 0x0000001818157223 */ /* 0x000fc80000000121 */
[----:B------:R-:W-:-:S07]  /*1030*/  FFMA R24, R21, R2, R24 ;  /* 0x0000000215187223 */ /* 0x000fce0000000018 */
.L_x_299:
[----:B------:R-:W-:Y:S05]  /*1040*/  BSYNC.RECONVERGENT B1 ;  /* 0x0000000000017941 */ /* 0x000fea0003800200 */
.L_x_297:
[----:B------:R-:W0:Y:S08]  /*1050*/  LDC.64 R20, c[0x0][0x388] ;  /* 0x0000e200ff147b82 */ /* 0x000e300000000a00 */
[----:B------:R-:W1:Y:S01]  /*1060*/  LDC R29, c[0x0][0x3ac] ;  /* 0x0000eb00ff1d7b82 */ /* 0x000e620000000800 */
[----:B0-----:R-:W-:-:S04]  /*1070*/  IMAD.WIDE.U32 R22, R18, 0x8, R20 ;  /* 0x0000000812167825 */ /* 0x001fc800078e0014 */
[----:B------:R-:W-:Y:S02]  /*1080*/  IMAD.WIDE R20, R19, 0x8, R20 ;  /* 0x0000000813147825 */ /* 0x000fe400078e0214 */
[----:B------:R0:W2:Y:S04]  /*1090*/  LDG.E.64 R18, desc[UR6][R22.64] ;  /* 0x0000000616127981 */ /* 0x0000a8000c1e1b00 */
[----:B------:R-:W2:Y:S01]  /*10a0*/  LDG.E.64 R20, desc[UR6][R20.64] ;  /* 0x0000000614147981 */ /* 0x000ea2000c1e1b00 */
[----:B-1----:R-:W1:Y:S01]  /*10b0*/  MUFU.RCP R2, R29 ;  /* 0x0000001d00027308 */ /* 0x002e620000001000 */
[----:B------:R-:W-:Y:S01]  /*10c0*/  FMUL R27, R0, R27 ;  /* 0x0000001b001b7220 */ /* 0x000fe20000400000 */
[----:B------:R-:W-:Y:S01]  /*10d0*/  FSETP.GT.AND P1, PT, R33, RZ, PT ;  /* 0x000000ff2100720b */ /* 0x000fe20003f24000 */
[----:B------:R-:W-:Y:S02]  /*10e0*/  BSSY.RECONVERGENT B4, `(.L_x_300) ;  /* 0x0000012000047945 */ /* 0x000fe40003800200 */
[----:B------:R-:W-:-:S05]  /*10f0*/  FMUL R24, R27, R24 ;  /* 0x000000181b187220 */ /* 0x000fca0000400000 */
[----:B0-----:R-:W-:-:S05]  /*1100*/  FSEL R23, R24, 1, P1 ;  /* 0x3f80000018177808 */ /* 0x001fca0000800000 */
[----:B------:R-:W-:Y:S01]  /*1110*/  FMUL R30, R12, R23 ;  /* 0x000000170c1e7220 */ /* 0x000fe20000400000 */
[----:B-1----:R-:W-:-:S04]  /*1120*/  FFMA R25, R2, -R29, 1 ;  /* 0x3f80000002197423 */ /* 0x002fc8000000081d */
        /* <DEDUP_REMOVED lines=9> */
[----:B------:R-:W-:Y:S01]  /*11c0*/  MOV R20, 0x11f0 ;  /* 0x000011f000147802 */ /* 0x000fe20000000f00 */
[----:B0-----:R-:W-:-:S07]  /*11d0*/  IMAD.U32 R2, RZ, RZ, UR11 ;  /* 0x0000000bff027e24 */ /* 0x001fce000f8e00ff */
[----:B------:R-:W-:Y:S05]  /*11e0*/  CALL.REL.NOINC `($__internal_11_$__cuda_sm3x_div_rn_noftz_f32_slowpath) ;  /* 0x0000002000007944 */ /* 0x000fea0003c00000 */
[----:B------:R-:W-:-:S07]  /*11f0*/  MOV R25, R2 ;  /* 0x0000000200197202 */ /* 0x000fce0000000f00 */
.L_x_301:
[----:B------:R-:W-:Y:S05]  /*1200*/  BSYNC.RECONVERGENT B4 ;  /* 0x0000000000047941 */ /* 0x000fea0003800200 */
.L_x_300:
        /* <DEDUP_REMOVED lines=18> */
.L_x_303:
[----:B------:R-:W-:Y:S05]  /*1330*/  BSYNC.RECONVERGENT B4 ;  /* 0x0000000000047941 */ /* 0x000fea0003800200 */
.L_x_302:
[----:B------:R-:W-:-:S04]  /*1340*/  FFMA R2, R28, R2, R19 ;  /* 0x000000021c027223 */ /* 0x000fc80000000013 */
[----:B------:R-:W-:-:S07]  /*1350*/  FFMA R7, R30, R2, R7 ;  /* 0x000000021e077223 */ /* 0x000fce0000000007 */
.L_x_293:
[----:B------:R-:W-:Y:S05]  /*1360*/  BSYNC.RECONVERGENT B3 ;  /* 0x0000000000037941 */ /* 0x000fea0003800200 */
.L_x_292:
[----:B------:R-:W-:Y:S01]  /*1370*/  IADD3 R2, PT, PT, R14, 0x1, RZ ;  /* 0x000000010e027810 */ /* 0x000fe20007ffe0ff */
[----:B------:R-:W-:Y:S03]  /*1380*/  BSSY.RECONVERGENT B1, `(.L_x_304) ;  /* 0x0000012000017945 */ /* 0x000fe60003800200 */
[----:B------:R-:W-:-:S05]  /*1390*/  I2FP.F32.U32 R2, R2 ;  /* 0x0000000200027245 */ /* 0x000fca0000201000 */
[----:B------:R-:W-:-:S04]  /*13a0*/  FFMA R2, R2, UR13, -R11 ;  /* 0x0000000d02027c23 */ /* 0x000fc8000800080b */
[----:B------:R-:W-:-:S04]  /*13b0*/  FADD R19, R3, -R2 ;  /* 0x8000000203137221 */ /* 0x000fc80000000000 */
[----:B------:R-:W-:-:S04]  /*13c0*/  FFMA R2, R19, R19, R8 ;  /* 0x0000001313027223 */ /* 0x000fc80000000008 */
[----:B------:R0:W1:Y:S01]  /*13d0*/  MUFU.RSQ R19, R2 ;  /* 0x0000000200137308 */ /* 0x0000620000001400 */
[----:B------:R-:W-:-:S04]  /*13e0*/  IADD3 R18, PT, PT, R2, -0xd000000, RZ ;  /* 0xf300000002127810 */ /* 0x000fc80007ffe0ff */
[----:B------:R-:W-:-:S13]  /*13f0*/  ISETP.GT.U32.AND P1, PT, R18, 0x727fffff, PT ;  /* 0x727fffff1200780c */ /* 0x000fda0003f24070 */
[----:B01----:R-:W-:Y:S05]  /*1400*/  @!P1 BRA `(.L_x_305) ;  /* 0x0000000000149947 */ /* 0x003fea0003800000 */
[----:B------:R-:W-:Y:S02]  /*1410*/  MOV R33, R2 ;  /* 0x0000000200217202 */ /* 0x000fe40000000f00 */
[----:B------:R-:W-:-:S07]  /*1420*/  MOV R2, 0x1440 ;  /* 0x0000144000027802 */ /* 0x000fce0000000f00 */
[----:B------:R-:W-:Y:S05]  /*1430*/  CALL.REL.NOINC `($__internal_10_$__cuda_sm20_sqrt_rn_f32_slowpath) ;  /* 0x0000001c00147944 */ /* 0x000fea0003c00000 */
[----:B------:R-:W-:Y:S01]  /*1440*/  MOV R33, R22 ;  /* 0x0000001600217202 */ /* 0x000fe20000000f00 */
[----:B------:R-:W-:Y:S06]  /*1450*/  BRA `(.L_x_306) ;  /* 0x0000000000107947 */ /* 0x000fec0003800000 */
.L_x_305:
[----:B------:R-:W-:Y:S01]  /*1460*/  FMUL.FTZ R33, R2, R19 ;  /* 0x0000001302217220 */ /* 0x000fe20000410000 */
[----:B------:R-:W-:-:S03]  /*1470*/  FMUL.FTZ R18, R19, 0.5 ;  /* 0x3f00000013127820 */ /* 0x000fc60000410000 */
[----:B------:R-:W-:-:S04]  /*1480*/  FFMA R2, -R33, R33, R2 ;  /* 0x0000002121027223 */ /* 0x000fc80000000102 */
[----:B------:R-:W-:-:S07]  /*1490*/  FFMA R33, R2, R18, R33 ;  /* 0x0000001202217223 */ /* 0x000fce0000000021 */
.L_x_306:
[----:B------:R-:W-:Y:S05]  /*14a0*/  BSYNC.RECONVERGENT B1 ;  /* 0x0000000000017941 */ /* 0x000fea0003800200 */
.L_x_304:
        /* <DEDUP_REMOVED lines=15> */
[----:B------:R-:W-:-:S07]  /*15a0*/  IMAD.MOV.U32 R31, RZ, RZ, R2 ;  /* 0x000000ffff1f7224 */ /* 0x000fce00078e0002 */
.L_x_308:
[----:B------:R-:W-:Y:S05]  /*15b0*/  BSYNC.RECONVERGENT B3 ;  /* 0x0000000000037941 */ /* 0x000fea0003800200 */
.L_x_307:
        /* <DEDUP_REMOVED lines=15> */
.L_x_310:
[----:B------:R-:W-:Y:S05]  /*16b0*/  BSYNC.RECONVERGENT B3 ;  /* 0x0000000000037941 */ /* 0x000fea0003800200 */
.L_x_309:
        /* <DEDUP_REMOVED lines=13> */
[----:B------:R-:W-:Y:S02]  /*1790*/  MOV R24, R0 ;  /* 0x0000000000187202 */ /* 0x000fe40000000f00 */
[----:B------:R-:W-:Y:S02]  /*17a0*/  MOV R2, R33 ;  /* 0x0000002100027202 */ /* 0x000fe40000000f00 */
[----:B------:R-:W-:-:S07]  /*17b0*/  MOV R20, 0x17d0 ;  /* 0x000017d000147802 */ /* 0x000fce0000000f00 */
[----:B------:R-:W-:Y:S05]  /*17c0*/  CALL.REL.NOINC `($__internal_11_$__cuda_sm3x_div_rn_noftz_f32_slowpath) ;  /* 0x0000001800887944 */ /* 0x000fea0003c00000 */
[----:B------:R-:W-:-:S07]  /*17d0*/  MOV R20, R2 ;  /* 0x0000000200147202 */ /* 0x000fce0000000f00 */
.L_x_312:
[----:B------:R-:W-:Y:S05]  /*17e0*/  BSYNC.RECONVERGENT B3 ;  /* 0x0000000000037941 */ /* 0x000fea0003800200 */
.L_x_311:
        /* <DEDUP_REMOVED lines=21> */
.L_x_316:
[----:B------:R-:W0:Y:S02]  /*1940*/  MUFU.RCP R27, R20 ;  /* 0x00000014001b7308 */ /* 0x000e240000001000 */
[----:B0-----:R-:W-:-:S04]  /*1950*/  FFMA R2, R20, R27, -1 ;  /* 0xbf80000014027423 */ /* 0x001fc8000000001b */
[----:B------:R-:W-:-:S04]  /*1960*/  FADD.FTZ R2, -R2, -RZ ;  /* 0x800000ff02027221 */ /* 0x000fc80000010100 */
[----:B------:R-:W-:-:S07]  /*1970*/  FFMA R27, R27, R2, R27 ;  /* 0x000000021b1b7223 */ /* 0x000fce000000001b */
.L_x_317:
[----:B------:R-:W-:Y:S05]  /*1980*/  BSYNC.RECONVERGENT B1 ;  /* 0x0000000000017941 */ /* 0x000fea0003800200 */
.L_x_315:
[----:B------:R-:W-:Y:S01]  /*1990*/  VIADD R20, R33, 0xf3000000 ;  /* 0xf300000021147836 */ /* 0x000fe20000000000 */
[----:B------:R0:W1:Y:S01]  /*19a0*/  MUFU.RSQ R2, R33 ;  /* 0x0000002100027308 */ /* 0x0000620000001400 */
[----:B------:R-:W-:Y:S03]  /*19b0*/  BSSY.RECONVERGENT B1, `(.L_x_318) ;  /* 0x000000b000017945 */ /* 0x000fe60003800200 */
[----:B------:R-:W-:-:S13]  /*19c0*/  ISETP.GT.U32.AND P1, PT, R20, 0x727fffff, PT ;  /* 0x727fffff1400780c */ /* 0x000fda0003f24070 */
[----:B01----:R-:W-:Y:S05]  /*19d0*/  @!P1 BRA `(.L_x_319) ;  /* 0x0000000000109947 */ /* 0x003fea0003800000 */
[----:B------:R-:W-:-:S07]  /*19e0*/  MOV R2, 0x1a00 ;  /* 0x00001a0000027802 */ /* 0x000fce0000000f00 */
[----:B------:R-:W-:Y:S05]  /*19f0*/  CALL.REL.NOINC `($__internal_10_$__cuda_sm20_sqrt_rn_f32_slowpath) ;  /* 0x0000001400a47944 */ /* 0x000fea0003c00000 */
[----:B------:R-:W-:Y:S01]  /*1a00*/  MOV R24, R22 ;  /* 0x0000001600187202 */ /* 0x000fe20000000f00 */
[----:B------:R-:W-:Y:S06]  /*1a10*/  BRA `(.L_x_320) ;  /* 0x0000000000107947 */ /* 0x000fec0003800000 */
.L_x_319:
[C---:B------:R-:W-:Y:S01]  /*1a20*/  FMUL.FTZ R24, R2.reuse, R33 ;  /* 0x0000002102187220 */ /* 0x040fe20000410000 */
[----:B------:R-:W-:-:S03]  /*1a30*/  FMUL.FTZ R2, R2, 0.5 ;  /* 0x3f00000002027820 */ /* 0x000fc60000410000 */
[----:B------:R-:W-:-:S04]  /*1a40*/  FFMA R21, -R24, R24, R33 ;  /* 0x0000001818157223 */ /* 0x000fc80000000121 */
[----:B------:R-:W-:-:S07]  /*1a50*/  FFMA R24, R21, R2, R24 ;  /* 0x0000000215187223 */ /* 0x000fce0000000018 */
.L_x_320:
[----:B------:R-:W-:Y:S05]  /*1a60*/  BSYNC.RECONVERGENT B1 ;  /* 0x0000000000017941 */ /* 0x000fea0003800200 */
.L_x_318:
        /* <DEDUP_REMOVED lines=25> */
[----:B------:R-:W-:Y:S05]  /*1c00*/  CALL.REL.NOINC `($__internal_11_$__cuda_sm3x_div_rn_noftz_f32_slowpath) ;  /* 0x0000001400787944 */ /* 0x000fea0003c00000 */
[----:B------:R-:W-:-:S07]  /*1c10*/  MOV R25, R2 ;  /* 0x0000000200197202 */ /* 0x000fce0000000f00 */
.L_x_322:
[----:B------:R-:W-:Y:S05]  /*1c20*/  BSYNC.RECONVERGENT B4 ;  /* 0x0000000000047941 */ /* 0x000fea0003800200 */
.L_x_321:
        /* <DEDUP_REMOVED lines=18> */
.L_x_324:
[----:B------:R-:W-:Y:S05]  /*1d50*/  BSYNC.RECONVERGENT B4 ;  /* 0x0000000000047941 */ /* 0x000fea0003800200 */
.L_x_323:
[----:B------:R-:W-:-:S04]  /*1d60*/  FFMA R2, R28, R2, R19 ;  /* 0x000000021c027223 */ /* 0x000fc80000000013 */
[----:B------:R-:W-:-:S07]  /*1d70*/  FFMA R7, R30, R2, R7 ;  /* 0x000000021e077223 */ /* 0x000fce0000000007 */
.L_x_314:
[----:B------:R-:W-:Y:S05]  /*1d80*/  BSYNC.RECONVERGENT B3 ;  /* 0x0000000000037941 */ /* 0x000fea0003800200 */
.L_x_313:
[----:B------:R-:W0:Y:S01]  /*1d90*/  LDC R19, c[0x0][0x39c] ;  /* 0x0000e700ff137b82 */ /* 0x000e220000000800 */
[----:B------:R-:W-:-:S04]  /*1da0*/  IADD3 R14, PT, PT, R14, 0x2, RZ ;  /* 0x000000020e0e7810 */ /* 0x000fc80007ffe0ff */
[----:B------:R-:W-:Y:S02]  /*1db0*/  ISETP.NE.AND P1, PT, R14, UR9, PT ;  /* 0x000000090e007c0c */ /* 0x000fe4000bf25270 */
[----:B0-----:R-:W-:-:S11]  /*1dc0*/  LEA R16, R19, R16, 0x1 ;  /* 0x0000001013107211 */ /* 0x001fd600078e08ff */
[----:B------:R-:W-:Y:S05]  /*1dd0*/  @P1 BRA `(.L_x_325) ;  /* 0xffffffe800e01947 */ /* 0x000fea000383ffff */
[----:B------:R-:W-:-:S07]  /*1de0*/  IMAD.U32 R14, RZ, RZ, UR9 ;  /* 0x00000009ff0e7e24 */ /* 0x000fce000f8e00ff */
.L_x_282:
[----:B------:R-:W3:Y:S02]  /*1df0*/  LDCU UR11, c[0x0][0x390] ;  /* 0x00007200ff0b77ac */ /* 0x000ee40008000800 */
[----:B---3--:R-:W-:-:S09]  /*1e00*/  ULOP3.LUT UP0, URZ, UR11, 0x1, URZ, 0xc0, !UPT ;  /* 0x000000010bff7892 */ /* 0x008fd2000f80c0ff */
[----:B------:R-:W-:Y:S05]  /*1e10*/  BRA.U !UP0, `(.L_x_281) ;  /* 0x0000000908907547 */ /* 0x000fea000b800000 */
[----:B------:R-:W3:Y:S01]  /*1e20*/  LDCU UR11, c[0x0][0x3a0] ;  /* 0x00007400ff0b77ac */ /* 0x000ee20008000800 */
[----:B------:R-:W-:Y:S01]  /*1e30*/  I2FP.F32.U32 R2, R14 ;  /* 0x0000000e00027245 */ /* 0x000fe20000201000 */
[----:B------:R-:W-:Y:S04]  /*1e40*/  BSSY.RECONVERGENT B1, `(.L_x_326) ;  /* 0x0000010000017945 */ /* 0x000fe80003800200 */
[----:B---3--:R-:W-:-:S04]  /*1e50*/  FFMA R2, R2, UR11, -R11 ;  /* 0x0000000b02027c23 */ /* 0x008fc8000800080b */
[----:B------:R-:W-:-:S04]  /*1e60*/  FADD R13, R3, -R2 ;  /* 0x80000002030d7221 */ /* 0x000fc80000000000 */
[----:B------:R-:W-:-:S04]  /*1e70*/  FFMA R33, R13, R13, R8 ;  /* 0x0000000d0d217223 */ /* 0x000fc80000000008 */
[----:B------:R3:W4:Y:S01]  /*1e80*/  MUFU.RSQ R16, R33 ;  /* 0x0000002100107308 */ /* 0x0007220000001400 */
[----:B------:R-:W-:-:S04]  /*1e90*/  IADD3 R2, PT, PT, R33, -0xd000000, RZ ;  /* 0xf300000021027810 */ /* 0x000fc80007ffe0ff */
[----:B------:R-:W-:-:S13]  /*1ea0*/  ISETP.GT.U32.AND P1, PT, R2, 0x727fffff, PT ;  /* 0x727fffff0200780c */ /* 0x000fda0003f24070 */
[----:B---34-:R-:W-:Y:S05]  /*1eb0*/  @!P1 BRA `(.L_x_327) ;  /* 0x0000000000109947 */ /* 0x018fea0003800000 */
[----:B------:R-:W-:-:S07]  /*1ec0*/  MOV R2, 0x1ee0 ;  /* 0x00001ee000027802 */ /* 0x000fce0000000f00 */
[----:B012---:R-:W-:Y:S05]  /*1ed0*/  CALL.REL.NOINC `($__internal_10_$__cuda_sm20_sqrt_rn_f32_slowpath) ;  /* 0x00000010006c7944 */ /* 0x007fea0003c00000 */
[----:B------:R-:W-:Y:S01]  /*1ee0*/  MOV R13, R22 ;  /* 0x00000016000d7202 */ /* 0x000fe20000000f00 */
[----:B------:R-:W-:Y:S06]  /*1ef0*/  BRA `(.L_x_328) ;  /* 0x0000000000107947 */ /* 0x000fec0003800000 */
.L_x_327:
[----:B------:R-:W-:Y:S01]  /*1f00*/  FMUL.FTZ R13, R33, R16 ;  /* 0x00000010210d7220 */ /* 0x000fe20000410000 */
[----:B------:R-:W-:-:S03]  /*1f10*/  FMUL.FTZ R16, R16, 0.5 ;  /* 0x3f00000010107820 */ /* 0x000fc60000410000 */
[----:B------:R-:W-:-:S04]  /*1f20*/  FFMA R2, -R13, R13, R33 ;  /* 0x0000000d0d027223 */ /* 0x000fc80000000121 */
[----:B------:R-:W-:-:S07]  /*1f30*/  FFMA R13, R2, R16, R13 ;  /* 0x00000010020d7223 */ /* 0x000fce000000000d */
.L_x_328:
[----:B012---:R-:W-:Y:S05]  /*1f40*/  BSYNC.RECONVERGENT B1 ;  /* 0x0000000000017941 */ /* 0x007fea0003800200 */
.L_x_326:
        /* <DEDUP_REMOVED lines=16> */
.L_x_330:
[----:B------:R-:W-:Y:S05]  /*2050*/  BSYNC.RECONVERGENT B3 ;  /* 0x0000000000037941 */ /* 0x000fea0003800200 */
.L_x_329:
        /* <DEDUP_REMOVED lines=16> */
.L_x_332:
[----:B------:R-:W-:Y:S05]  /*2160*/  BSYNC.RECONVERGENT B3 ;  /* 0x0000000000037941 */ /* 0x000fea0003800200 */
.L_x_331:
        /* <DEDUP_REMOVED lines=18> */
[----:B------:R-:W-:-:S07]  /*2290*/  IMAD.MOV.U32 R20, RZ, RZ, R2 ;  /* 0x000000ffff147224 */ /* 0x000fce00078e0002 */
.L_x_334:
[----:B------:R-:W-:Y:S05]  /*22a0*/  BSYNC.RECONVERGENT B3 ;  /* 0x0000000000037941 */ /* 0x000fea0003800200 */
.L_x_333:
[----:B------:R-:W-:Y:S02]  /*22b0*/  ISETP.GE.AND P1, PT, R16, UR4, PT ;  /* 0x0000000410007c0c */ /* 0x000fe4000bf26270 */
[----:B------:R-:W-:Y:S02]  /*22c0*/  FSETP.LEU.AND P0, PT, R20, R9, P0 ;  /* 0x000000091400720b */ /* 0x000fe4000070b000 */
[----:B------:R-:W-:-:S04]  /*22d0*/  ISETP.LT.OR P1, PT, R16, 0x1, P1 ;  /* 0x000000011000780c */ /* 0x000fc80000f21670 */
[----:B------:R-:W-:-:S13]  /*22e0*/  PLOP3.LUT P0, PT, P0, P1, PT, 0xf8, 0x8f ;  /* 0x00000000008f781c */ /* 0x000fda0000703f70 */
[----:B------:R-:W-:Y:S05]  /*22f0*/  @P0 BRA `(.L_x_281) ;  /* 0x0000000400580947 */ /* 0x000fea0003800000 */
[----:B------:R-:W0:Y:S02]  /*2300*/  LDCU UR11, c[0x0][0x39c] ;  /* 0x00007380ff0b77ac */ /* 0x000e240008000800 */
[----:B0-----:R-:W-:-:S05]  /*2310*/  IMAD R15, R14, UR11, R15 ;  /* 0x0000000b0e0f7c24 */ /* 0x001fca000f8e020f */
[----:B------:R-:W-:-:S04]  /*2320*/  IADD3 R16, PT, PT, R16, R15, RZ ;  /* 0x0000000f10107210 */ /* 0x000fc80007ffe0ff */
        /* <DEDUP_REMOVED lines=14> */
.L_x_336:
[----:B------:R-:W0:Y:S02]  /*2410*/  MUFU.RCP R27, R20 ;  /* 0x00000014001b7308 */ /* 0x000e240000001000 */
[----:B0-----:R-:W-:-:S04]  /*2420*/  FFMA R2, R20, R27, -1 ;  /* 0xbf80000014027423 */ /* 0x001fc8000000001b */
[----:B------:R-:W-:-:S04]  /*2430*/  FADD.FTZ R2, -R2, -RZ ;  /* 0x800000ff02027221 */ /* 0x000fc80000010100 */
[----:B------:R-:W-:-:S07]  /*2440*/  FFMA R27, R27, R2, R27 ;  /* 0x000000021b1b7223 */ /* 0x000fce000000001b */
.L_x_337:
[----:B------:R-:W-:Y:S05]  /*2450*/  BSYNC.RECONVERGENT B1 ;  /* 0x0000000000017941 */ /* 0x000fea0003800200 */
.L_x_335:
        /* <DEDUP_REMOVED lines=8> */
[----:B------:R-:W-:Y:S01]  /*24e0*/  MOV R24, R22 ;  /* 0x0000001600187202 */ /* 0x000fe20000000f00 */
[----:B------:R-:W-:Y:S06]  /*24f0*/  BRA `(.L_x_340) ;  /* 0x0000000000107947 */ /* 0x000fec0003800000 */
.L_x_339:
[C---:B-1----:R-:W-:Y:S01]  /*2500*/  FMUL.FTZ R24, R2.reuse, R13 ;  /* 0x0000000d02187220 */ /* 0x042fe20000410000 */
[----:B------:R-:W-:-:S03]  /*2510*/  FMUL.FTZ R2, R2, 0.5 ;  /* 0x3f00000002027820 */ /* 0x000fc60000410000 */
[----:B------:R-:W-:-:S04]  /*2520*/  FFMA R15, -R24, R24, R13 ;  /* 0x00000018180f7223 */ /* 0x000fc8000000010d */
[----:B------:R-:W-:-:S07]  /*2530*/  FFMA R24, R15, R2, R24 ;  /* 0x000000020f187223 */ /* 0x000fce0000000018 */
.L_x_340:
[----:B------:R-:W-:Y:S05]  /*2540*/  BSYNC.RECONVERGENT B1 ;  /* 0x0000000000017941 */ /* 0x000fea0003800200 */
.L_x_338:
        /* <DEDUP_REMOVED lines=22> */
[----:B------:R-:W-:Y:S01]  /*26b0*/  IMAD.MOV.U32 R24, RZ, RZ, R20 ;  /* 0x000000ffff187224 */ /* 0x000fe200078e0014 */
[----:B------:R-:W-:Y:S02]  /*26c0*/  MOV R20, 0x26f0 ;  /* 0x000026f000147802 */ /* 0x000fe40000000f00 */
[----:B0-----:R-:W-:-:S07]  /*26d0*/  MOV R2, UR11 ;  /* 0x0000000b00027c02 */ /* 0x001fce0008000f00 */
[----:B------:R-:W-:Y:S05]  /*26e0*/  CALL.REL.NOINC `($__internal_11_$__cuda_sm3x_div_rn_noftz_f32_slowpath) ;  /* 0x0000000800c07944 */ /* 0x000fea0003c00000 */
[----:B------:R-:W-:-:S07]  /*26f0*/  MOV R21, R2 ;  /* 0x0000000200157202 */ /* 0x000fce0000000f00 */
.L_x_342:
[----:B------:R-:W-:Y:S05]  /*2700*/  BSYNC.RECONVERGENT B3 ;  /* 0x0000000000037941 */ /* 0x000fea0003800200 */
.L_x_341:
        /* <DEDUP_REMOVED lines=18> */
.L_x_344:
[----:B------:R-:W-:Y:S05]  /*2830*/  BSYNC.RECONVERGENT B3 ;  /* 0x0000000000037941 */ /* 0x000fea0003800200 */
.L_x_343:
[----:B------:R-:W-:-:S04]  /*2840*/  FFMA R2, R18, R2, R15 ;  /* 0x0000000212027223 */ /* 0x000fc8000000000f */
[----:B------:R-:W-:-:S07]  /*2850*/  FFMA R7, R12, R2, R7 ;  /* 0x000000020c077223 */ /* 0x000fce0000000007 */
.L_x_281:
[----:B012---:R-:W-:Y:S05]  /*2860*/  BSYNC.RECONVERGENT B0 ;  /* 0x0000000000007941 */ /* 0x007fea0003800200 */
.L_x_280:
[----:B------:R-:W0:Y:S01]  /*2870*/  LDCU UR10, c[0x0][0x390] ;  /* 0x00007200ff0a77ac */ /* 0x000e220008000800 */
[----:B------:R-:W-:-:S04]  /*2880*/  IADD3 R10, PT, PT, R10, 0x1, RZ ;  /* 0x000000010a0a7810 */ /* 0x000fc80007ffe0ff */
[----:B0-----:R-:W-:-:S13]  /*2890*/  ISETP.NE.AND P0, PT, R10, UR10, PT ;  /* 0x0000000a0a007c0c */ /* 0x001fda000bf05270 */
[----:B------:R-:W-:Y:S05]  /*28a0*/  @P0 BRA `(.L_x_345) ;  /* 0xffffffd800d80947 */ /* 0x000fea000383ffff */
.L_x_267:
[----:B------:R-:W0:Y:S01]  /*28b0*/  LDCU UR4, c[0x0][0x3a0] ;  /* 0x00007400ff0477ac */ /* 0x000e220008000800 */
[----:B------:R-:W-:Y:S01]  /*28c0*/  HFMA2 R3, -RZ, RZ, 1.658203125, -45248 ;  /* 0x3ea2f986ff037431 */ /* 0x000fe200000001ff */
[----:B------:R-:W-:Y:S01]  /*28d0*/  MOV R0, 0x40490fd8 ;  /* 0x40490fd800007802 */ /* 0x000fe20000000f00 */
[----:B------:R-:W-:Y:S04]  /*28e0*/  BSSY.RECONVERGENT B0, `(.L_x_346) ;  /* 0x000000d000007945 */ /* 0x000fe80003800200 */
        /* <DEDUP_REMOVED lines=9> */
[----:B------:R-:W-:Y:S02]  /*2980*/  MOV R2, 0x40490fd8 ;  /* 0x40490fd800027802 */ /* 0x000fe40000000f00 */
[----:B------:R-:W-:-:S07]  /*2990*/  MOV R20, 0x29b0 ;  /* 0x000029b000147802 */ /* 0x000fce0000000f00 */
[----:B------:R-:W-:Y:S05]  /*29a0*/  CALL.REL.NOINC `($__internal_11_$__cuda_sm3x_div_rn_noftz_f32_slowpath) ;  /* 0x0000000800107944 */ /* 0x000fea0003c00000 */
.L_x_347:
[----:B------:R-:W-:Y:S05]  /*29b0*/  BSYNC.RECONVERGENT B0 ;  /* 0x0000000000007941 */ /* 0x000fea0003800200 */
.L_x_346:
        /* <DEDUP_REMOVED lines=11> */
[----:B------:R-:W-:Y:S01]  /*2a70*/  IMAD.MOV.U32 R24, RZ, RZ, R2 ;  /* 0x000000ffff187224 */ /* 0x000fe200078e0002 */
[----:B------:R-:W-:Y:S02]  /*2a80*/  MOV R20, 0x2ab0 ;  /* 0x00002ab000147802 */ /* 0x000fe40000000f00 */
[----:B0-----:R-:W-:-:S07]  /*2a90*/  MOV R2, UR4 ;  /* 0x0000000400027c02 */ /* 0x001fce0008000f00 */
[----:B------:R-:W-:Y:S05]  /*2aa0*/  CALL.REL.NOINC `($__internal_11_$__cuda_sm3x_div_rn_noftz_f32_slowpath) ;  /* 0x0000000400d07944 */ /* 0x000fea0003c00000 */
[----:B------:R-:W-:-:S07]  /*2ab0*/  MOV R4, R2 ;  /* 0x0000000200047202 */ /* 0x000fce0000000f00 */
.L_x_349:
[----:B------:R-:W-:Y:S05]  /*2ac0*/  BSYNC.RECONVERGENT B0 ;  /* 0x0000000000007941 */ /* 0x000fea0003800200 */
.L_x_348:
[----:B------:R-:W0:Y:S01]  /*2ad0*/  LDCU UR4, c[0x0][0x3a0] ;  /* 0x00007400ff0477ac */ /* 0x000e220008000800 */
[----:B------:R-:W-:Y:S01]  /*2ae0*/  HFMA2 R0, -RZ, RZ, 1.658203125, -45248 ;  /* 0x3ea2f986ff007431 */ /* 0x000fe200000001ff */
[----:B------:R-:W1:Y:S01]  /*2af0*/  LDC.64 R2, c[0x0][0x380] ;  /* 0x0000e000ff027b82 */ /* 0x000e620000000a00 */
[----:B------:R-:W-:Y:S01]  /*2b00*/  MOV R9, 0x40490fd8 ;  /* 0x40490fd800097802 */ /* 0x000fe20000000f00 */
[----:B------:R-:W-:Y:S04]  /*2b10*/  BSSY.RECONVERGENT B0, `(.L_x_350) ;  /* 0x0000010000007945 */ /* 0x000fe80003800200 */
        /* <DEDUP_REMOVED lines=10> */
[----:B------:R-:W-:Y:S02]  /*2bc0*/  MOV R24, R10 ;  /* 0x0000000a00187202 */ /* 0x000fe40000000f00 */
[----:B------:R-:W-:Y:S02]  /*2bd0*/  MOV R2, 0x40490fd8 ;  /* 0x40490fd800027802 */ /* 0x000fe40000000f00 */
[----:B------:R-:W-:-:S07]  /*2be0*/  MOV R20, 0x2c00 ;  /* 0x00002c0000147802 */ /* 0x000fce0000000f00 */
[----:B------:R-:W-:Y:S05]  /*2bf0*/  CALL.REL.NOINC `($__internal_11_$__cuda_sm3x_div_rn_noftz_f32_slowpath) ;  /* 0x00000004007c7944 */ /* 0x000fea0003c00000 */
[----:B------:R-:W-:-:S07]  /*2c00*/  MOV R24, R2 ;  /* 0x0000000200187202 */ /* 0x000fce0000000f00 */
.L_x_351:
[----:B------:R-:W-:Y:S05]  /*2c10*/  BSYNC.RECONVERGENT B0 ;  /* 0x0000000000007941 */ /* 0x000fea0003800200 */
.L_x_350:
        /* <DEDUP_REMOVED lines=13> */
[----:B------:R-:W-:Y:S05]  /*2cf0*/  CALL.REL.NOINC `($__internal_11_$__cuda_sm3x_div_rn_noftz_f32_slowpath) ;  /* 0x00000004003c7944 */ /* 0x000fea0003c00000 */
[----:B------:R-:W-:-:S07]  /*2d00*/  MOV R5, R2 ;  /* 0x0000000200057202 */ /* 0x000fce0000000f00 */
.L_x_353:
[----:B------:R-:W-:Y:S05]  /*2d10*/  BSYNC.RECONVERGENT B0 ;  /* 0x0000000000007941 */ /* 0x000fea0003800200 */
.L_x_352:
[----:B------:R-:W-:Y:S01]  /*2d20*/  STG.E.64 desc[UR6][R6.64], R4 ;  /* 0x0000000406007986 */ /* 0x000fe2000c101b06 */
[----:B------:R-:W-:Y:S05]  /*2d30*/  EXIT ;  /* 0x000000000000794d */ /* 0x000fea0003800000 */
        .weak           $__internal_9_$__cuda_sm20_rcp_rn_f32_slowpath
        .type           $__internal_9_$__cuda_sm20_rcp_rn_f32_slowpath,@function
        .size           $__internal_9_$__cuda_sm20_rcp_rn_f32_slowpath,($__internal_10_$__cuda_sm20_sqrt_rn_f32_slowpath - $__internal_9_$__cuda_sm20_rcp_rn_f32_slowpath)
$__internal_9_$__cuda_sm20_rcp_rn_f32_slowpath:
        /* <DEDUP_REMOVED lines=15> */
.L_x_355:
        /* <DEDUP_REMOVED lines=33> */
.L_x_357:
[----:B------:R0:W1:Y:S02]  /*3040*/  MUFU.RCP R22, R2 ;  /* 0x0000000200167308 */ /* 0x0000640000001000 */
.L_x_356:
[----:B------:R-:W-:Y:S05]  /*3050*/  BSYNC.RECONVERGENT B2 ;  /* 0x0000000000027941 */ /* 0x000fea0003800200 */
.L_x_354:
[----:B------:R-:W-:Y:S01]  /*3060*/  HFMA2 R21, -RZ, RZ, 0, 0 ;  /* 0x00000000ff157431 */ /* 0x000fe200000001ff */
[----:B-1----:R-:W-:-:S03]  /*3070*/  MOV R27, R22 ;  /* 0x00000016001b7202 */ /* 0x002fc60000000f00 */
[----:B0-----:R-:W-:Y:S05]  /*3080*/  RET.REL.NODEC R20 `(_Z22BP_DAS_FWD_FMC_complexP6float2PKS_iiiifffffffff) ;  /* 0xffffffcc14dc7950 */ /* 0x001fea0003c3ffff */
        .weak           $__internal_10_$__cuda_sm20_sqrt_rn_f32_slowpath
        .type           $__internal_10_$__cuda_sm20_sqrt_rn_f32_slowpath,@function
        .size           $__internal_10_$__cuda_sm20_sqrt_rn_f32_slowpath,($__internal_11_$__cuda_sm3x_div_rn_noftz_f32_slowpath - $__internal_10_$__cuda_sm20_sqrt_rn_f32_slowpath)
$__internal_10_$__cuda_sm20_sqrt_rn_f32_slowpath:
        /* <DEDUP_REMOVED lines=14> */
[----:B------:R-:W-:Y:S02]  /*3170*/  @!P1 MOV R22, R33 ;  /* 0x0000002100169202 */ /* 0x000fe40000000f00 */
[----:B------:R-:W-:-:S04]  /*3180*/  @P1 FADD.FTZ R21, -R20, -RZ ;  /* 0x800000ff14151221 */ /* 0x000fc80000010100 */
[----:B------:R-:W-:-:S04]  /*3190*/  @P1 FFMA R21, R20, R21, R23 ;  /* 0x0000001514151223 */ /* 0x000fc80000000017 */
[----:B------:R-:W-:-:S04]  /*31a0*/  @P1 FFMA R21, R21, R25, R20 ;  /* 0x0000001915151223 */ /* 0x000fc80000000014 */
[----:B------:R-:W-:-:S07]  /*31b0*/  @P1 FMUL.FTZ R22, R21, 2.3283064365386962891e-10 ;  /* 0x2f80000015161820 */ /* 0x000fce0000410000 */
.L_x_358:
[----:B------:R-:W-:Y:S01]  /*31c0*/  MOV R20, R2 ;  /* 0x0000000200147202 */ /* 0x000fe20000000f00 */
[----:B------:R-:W-:-:S04]  /*31d0*/  IMAD.MOV.U32 R21, RZ, RZ, 0x0 ;  /* 0x00000000ff157424 */ /* 0x000fc800078e00ff */
[----:B------:R-:W-:Y:S05]  /*31e0*/  RET.REL.NODEC R20 `(_Z22BP_DAS_FWD_FMC_complexP6float2PKS_iiiifffffffff) ;  /* 0xffffffcc14847950 */ /* 0x000fea0003c3ffff */
        .weak           $__internal_11_$__cuda_sm3x_div_rn_noftz_f32_slowpath
        .type           $__internal_11_$__cuda_sm3x_div_rn_noftz_f32_slowpath,@function
        .size           $__internal_11_$__cuda_sm3x_div_rn_noftz_f32_slowpath,(.L_x_382 - $__internal_11_$__cuda_sm3x_div_rn_noftz_f32_slowpath)
$__internal_11_$__cuda_sm3x_div_rn_noftz_f32_slowpath:
        /* <DEDUP_REMOVED lines=34> */
.L_x_360:
[----:B------:R-:W-:Y:S01]  /*3410*/  LEA R25, R22, 0xc0800000, 0x17 ;  /* 0xc080000016197811 */ /* 0x000fe200078eb8ff */
[----:B------:R-:W-:Y:S01]  /*3420*/  BSSY.RECONVERGENT B2, `(.L_x_365) ;  /* 0x0000036000027945 */ /* 0x000fe20003800200 */
[----:B------:R-:W-:Y:S02]  /*3430*/  IADD3 R27, PT, PT, R27, -0x7f, RZ ;  /* 0xffffff811b1b7810 */ /* 0x000fe40007ffe0ff */
[----:B------:R-:W-:-:S03]  /*3440*/  IADD3 R32, PT, PT, -R25, R2, RZ ;  /* 0x0000000219207210 */ /* 0x000fc60007ffe1ff */
[----:B------:R-:W-:Y:S01]  /*3450*/  IMAD R2, R27, -0x800000, R24 ;  /* 0xff8000001b027824 */ /* 0x000fe200078e0218 */
        /* <DEDUP_REMOVED lines=8> */
[----:B------:R-:W-:Y:S02]  /*34e0*/  FFMA R25, R25, R26, R2 ;  /* 0x0000001a19197223 */ /* 0x000fe40000000002 */
[----:B------:R-:W-:Y:S02]  /*34f0*/  IMAD.IADD R23, R24, 0x1, R23 ;  /* 0x0000000118177824 */ /* 0x000fe400078e0217 */
        /* <DEDUP_REMOVED lines=36> */
.L_x_367:
[----:B------:R-:W-:-:S04]  /*3740*/  LOP3.LUT R2, R2, 0x80000000, RZ, 0xc0, !PT ;  /* 0x8000000002027812 */ /* 0x000fc800078ec0ff */
[----:B------:R-:W-:Y:S01]  /*3750*/  LOP3.LUT R2, R2, 0x7f800000, RZ, 0xfc, !PT ;  /* 0x7f80000002027812 */ /* 0x000fe200078efcff */
[----:B------:R-:W-:Y:S06]  /*3760*/  BRA `(.L_x_368) ;  /* 0x0000000000047947 */ /* 0x000fec0003800000 */
.L_x_366:
[----:B------:R-:W-:-:S07]  /*3770*/  LEA R2, R23, R2, 0x17 ;  /* 0x0000000217027211 */ /* 0x000fce00078eb8ff */
.L_x_368:
[----:B------:R-:W-:Y:S05]  /*3780*/  BSYNC.RECONVERGENT B2 ;  /* 0x0000000000027941 */ /* 0x000fea0003800200 */
.L_x_365:
[----:B------:R-:W-:Y:S05]  /*3790*/  BRA `(.L_x_369) ;  /* 0x0000000000207947 */ /* 0x000fea0003800000 */
.L_x_364:
[----:B------:R-:W-:-:S04]  /*37a0*/  LOP3.LUT R2, R2, 0x80000000, R24, 0x48, !PT ;  /* 0x8000000002027812 */ /* 0x000fc800078e4818 */
[----:B------:R-:W-:Y:S01]  /*37b0*/  LOP3.LUT R2, R2, 0x7f800000, RZ, 0xfc, !PT ;  /* 0x7f80000002027812 */ /* 0x000fe200078efcff */
[----:B------:R-:W-:Y:S06]  /*37c0*/  BRA `(.L_x_369) ;  /* 0x0000000000147947 */ /* 0x000fec0003800000 */
.L_x_363:
[----:B------:R-:W-:Y:S01]  /*37d0*/  LOP3.LUT R2, R2, 0x80000000, R24, 0x48, !PT ;  /* 0x8000000002027812 */ /* 0x000fe200078e4818 */
[----:B------:R-:W-:Y:S06]  /*37e0*/  BRA `(.L_x_369) ;  /* 0x00000000000c7947 */ /* 0x000fec0003800000 */
.L_x_362:
[----:B------:R-:W0:Y:S01]  /*37f0*/  MUFU.RSQ R2, -QNAN ;  /* 0xffc0000000027908 */ /* 0x000e220000001400 */
[----:B------:R-:W-:Y:S05]  /*3800*/  BRA `(.L_x_369) ;  /* 0x0000000000047947 */ /* 0x000fea0003800000 */
.L_x_361:
[----:B------:R-:W-:-:S07]  /*3810*/  FADD.FTZ R2, R24, R2 ;  /* 0x0000000218027221 */ /* 0x000fce0000010000 */
.L_x_369:
[----:B------:R-:W-:Y:S05]  /*3820*/  BSYNC.RECONVERGENT B1 ;  /* 0x0000000000017941 */ /* 0x000fea0003800200 */
.L_x_359:
[----:B------:R-:W-:Y:S01]  /*3830*/  HFMA2 R23, -RZ, RZ, 0, 0 ;  /* 0x00000000ff177431 */ /* 0x000fe200000001ff */
[----:B------:R-:W-:-:S04]  /*3840*/  MOV R22, R20 ;  /* 0x0000001400167202 */ /* 0x000fc80000000f00 */
[----:B0-----:R-:W-:Y:S05]  /*3850*/  RET.REL.NODEC R22 `(_Z22BP_DAS_FWD_FMC_complexP6float2PKS_iiiifffffffff) ;  /* 0xffffffc416e87950 */ /* 0x001fea0003c3ffff */
.L_x_370:
        /* <DEDUP_REMOVED lines=10> */
.L_x_382:


//--------------------- .nv.shared.reserved.0     --------------------------
	.section	.nv.shared.reserved.0,"aw",@nobits
	.weak		__nv_reservedSMEM_offset_0_alias
	.size		__nv_reservedSMEM_offset_0_alias, 0, 64
	.other		__nv_reservedSMEM_offset_0_alias,@"STO_CUDA_RESERVED_SHARED STV_DEFAULT"
__nv_reservedSMEM_offset_0_alias:
	.zero		0
	.zero		64


//--------------------- .nv.constant0._Z14BP_DAS_INV_HMCPfPKfiiiifffffffffff --------------------------
	.section	.nv.constant0._Z14BP_DAS_INV_HMCPfPKfiiiifffffffffff,"a",@progbits
	.sectionflags	@""
	.align	4
.nv.constant0._Z14BP_DAS_INV_HMCPfPKfiiiifffffffffff:
	.zero		972


//--------------------- .nv.constant0._Z14BP_DAS_INV_FMCPfPKfiiiifffffffffff --------------------------
	.section	.nv.constant0._Z14BP_DAS_INV_FMCPfPKfiiiifffffffffff,"a",@progbits
	.sectionflags	@""
	.align	4
.nv.constant0._Z14BP_DAS_INV_FMCPfPKfiiiifffffffffff:
	.zero		972


//--------------------- .nv.constant0._Z22BP_DAS_FWD_HMC_complexP6float2PKS_iiiifffffffff --------------------------
	.section	.nv.constant0._Z22BP_DAS_FWD_HMC_complexP6float2PKS_iiiifffffffff,"a",@progbits
	.sectionflags	@""
	.align	4
.nv.constant0._Z22BP_DAS_FWD_HMC_complexP6float2PKS_iiiifffffffff:
	.zero		964


//--------------------- .nv.constant0._Z22BP_DAS_FWD_FMC_complexP6float2PKS_iiiifffffffff --------------------------
	.section	.nv.constant0._Z22BP_DAS_FWD_FMC_complexP6float2PKS_iiiifffffffff,"a",@progbits
	.sectionflags	@""
	.align	4
.nv.constant0._Z22BP_DAS_FWD_FMC_complexP6float2PKS_iiiifffffffff:
	.zero		964


//--------------------- SYMBOLS --------------------------

	.type		.nv.reservedSmem.offset0,@object
	.size		.nv.reservedSmem.offset0,0x4
